//
// Generated by NVIDIA NVVM Compiler
//
// Compiler Build ID: CL-36424714
// Cuda compilation tools, release 13.0, V13.0.88
// Based on NVVM 20.0.0
//

.version 9.0
.target sm_100
.address_size 64

	// .globl	_Z23generate_random_indicesPjiy
.global .align 4 .b8 precalc_xorwow_matrix[102400];
.global .align 4 .b8 precalc_xorwow_offset_matrix[102400];
.global .align 4 .b8 mrg32k3aM1[2304];
.global .align 4 .b8 mrg32k3aM2[2304];
.global .align 4 .b8 mrg32k3aM1SubSeq[2016];
.global .align 4 .b8 mrg32k3aM2SubSeq[2016];
.global .align 4 .b8 mrg32k3aM1Seq[2304];
.global .align 4 .b8 mrg32k3aM2Seq[2304];
.const .align 8 .b8 __cr_lgamma_table[72];

.visible .entry _Z23generate_random_indicesPjiy(
	.param .u64 .ptr .align 1 _Z23generate_random_indicesPjiy_param_0,
	.param .u32 _Z23generate_random_indicesPjiy_param_1,
	.param .u64 _Z23generate_random_indicesPjiy_param_2
)
{
	.local .align 8 .b8 	__local_depot0[48];
	.reg .b64 	%SP;
	.reg .b64 	%SPL;
	.reg .pred 	%p<64>;
	.reg .b32 	%r<1200>;
	.reg .b64 	%rd<28>;

	mov.u64 	%SPL, __local_depot0;
	ld.param.u64 	%rd10, [_Z23generate_random_indicesPjiy_param_0];
	ld.param.u32 	%r541, [_Z23generate_random_indicesPjiy_param_1];
	ld.param.u64 	%rd11, [_Z23generate_random_indicesPjiy_param_2];
	mov.u32 	%r542, %ctaid.x;
	mov.u32 	%r543, %ntid.x;
	mov.u32 	%r544, %tid.x;
	mad.lo.s32 	%r1, %r542, %r543, %r544;
	setp.ge.s32 	%p1, %r1, %r541;
	@%p1 bra 	$L__BB0_117;
	add.u64 	%rd1, %SPL, 0;
	cvt.s64.s32 	%rd2, %r1;
	cvt.u32.u64 	%r545, %rd11;
	xor.b32  	%r546, %r545, -1429050551;
	mul.lo.s32 	%r547, %r546, 1099087573;
	{ .reg .b32 tmp; mov.b64 {tmp, %r548}, %rd11; }
	xor.b32  	%r549, %r548, -136515619;
	mul.lo.s32 	%r550, %r549, -1703105765;
	add.s32 	%r551, %r547, %r550;
	add.s32 	%r2, %r551, 6615241;
	add.s32 	%r936, %r547, 123456789;
	st.local.v2.u32 	[%rd1], {%r2, %r936};
	xor.b32  	%r552, %r547, 362436069;
	add.s32 	%r553, %r550, 521288629;
	st.local.v2.u32 	[%rd1+8], {%r552, %r553};
	xor.b32  	%r554, %r550, 88675123;
	add.s32 	%r932, %r547, 5783321;
	st.local.v2.u32 	[%rd1+16], {%r554, %r932};
	setp.eq.s32 	%p2, %r1, 0;
	@%p2 bra 	$L__BB0_116;
	mov.b32 	%r919, 0;
	mov.u64 	%rd27, %rd2;
$L__BB0_3:
	mov.u64 	%rd3, %rd27;
	and.b64  	%rd4, %rd3, 3;
	setp.eq.s64 	%p3, %rd4, 0;
	@%p3 bra 	$L__BB0_115;
	mul.wide.u32 	%rd13, %r919, 3200;
	mov.u64 	%rd14, precalc_xorwow_matrix;
	add.s64 	%rd5, %rd14, %rd13;
	mov.b32 	%r932, 0;
	mov.u32 	%r933, %r932;
	mov.u32 	%r934, %r932;
	mov.u32 	%r935, %r932;
	mov.u32 	%r936, %r932;
	mov.u32 	%r925, %r932;
$L__BB0_5:
	mul.wide.u32 	%rd15, %r925, 4;
	add.s64 	%rd16, %rd1, %rd15;
	ld.local.u32 	%r14, [%rd16+4];
	shl.b32 	%r15, %r925, 5;
	mov.b32 	%r931, 0;
$L__BB0_6:
	.pragma "nounroll";
	shr.u32 	%r558, %r14, %r931;
	and.b32  	%r559, %r558, 1;
	setp.eq.b32 	%p4, %r559, 1;
	not.pred 	%p5, %p4;
	add.s32 	%r560, %r15, %r931;
	mul.lo.s32 	%r561, %r560, 5;
	mul.wide.u32 	%rd17, %r561, 4;
	add.s64 	%rd6, %rd5, %rd17;
	@%p5 bra 	$L__BB0_8;
	ld.global.u32 	%r562, [%rd6];
	xor.b32  	%r936, %r936, %r562;
	ld.global.u32 	%r563, [%rd6+4];
	xor.b32  	%r935, %r935, %r563;
	ld.global.u32 	%r564, [%rd6+8];
	xor.b32  	%r934, %r934, %r564;
	ld.global.u32 	%r565, [%rd6+12];
	xor.b32  	%r933, %r933, %r565;
	ld.global.u32 	%r566, [%rd6+16];
	xor.b32  	%r932, %r932, %r566;
$L__BB0_8:
	and.b32  	%r568, %r558, 2;
	setp.eq.s32 	%p6, %r568, 0;
	@%p6 bra 	$L__BB0_10;
	ld.global.u32 	%r569, [%rd6+20];
	xor.b32  	%r936, %r936, %r569;
	ld.global.u32 	%r570, [%rd6+24];
	xor.b32  	%r935, %r935, %r570;
	ld.global.u32 	%r571, [%rd6+28];
	xor.b32  	%r934, %r934, %r571;
	ld.global.u32 	%r572, [%rd6+32];
	xor.b32  	%r933, %r933, %r572;
	ld.global.u32 	%r573, [%rd6+36];
	xor.b32  	%r932, %r932, %r573;
$L__BB0_10:
	and.b32  	%r575, %r558, 4;
	setp.eq.s32 	%p7, %r575, 0;
	@%p7 bra 	$L__BB0_12;
	ld.global.u32 	%r576, [%rd6+40];
	xor.b32  	%r936, %r936, %r576;
	ld.global.u32 	%r577, [%rd6+44];
	xor.b32  	%r935, %r935, %r577;
	ld.global.u32 	%r578, [%rd6+48];
	xor.b32  	%r934, %r934, %r578;
	ld.global.u32 	%r579, [%rd6+52];
	xor.b32  	%r933, %r933, %r579;
	ld.global.u32 	%r580, [%rd6+56];
	xor.b32  	%r932, %r932, %r580;
$L__BB0_12:
	and.b32  	%r582, %r558, 8;
	setp.eq.s32 	%p8, %r582, 0;
	@%p8 bra 	$L__BB0_14;
	ld.global.u32 	%r583, [%rd6+60];
	xor.b32  	%r936, %r936, %r583;
	ld.global.u32 	%r584, [%rd6+64];
	xor.b32  	%r935, %r935, %r584;
	ld.global.u32 	%r585, [%rd6+68];
	xor.b32  	%r934, %r934, %r585;
	ld.global.u32 	%r586, [%rd6+72];
	xor.b32  	%r933, %r933, %r586;
	ld.global.u32 	%r587, [%rd6+76];
	xor.b32  	%r932, %r932, %r587;
$L__BB0_14:
	and.b32  	%r589, %r558, 16;
	setp.eq.s32 	%p9, %r589, 0;
	@%p9 bra 	$L__BB0_16;
	ld.global.u32 	%r590, [%rd6+80];
	xor.b32  	%r936, %r936, %r590;
	ld.global.u32 	%r591, [%rd6+84];
	xor.b32  	%r935, %r935, %r591;
	ld.global.u32 	%r592, [%rd6+88];
	xor.b32  	%r934, %r934, %r592;
	ld.global.u32 	%r593, [%rd6+92];
	xor.b32  	%r933, %r933, %r593;
	ld.global.u32 	%r594, [%rd6+96];
	xor.b32  	%r932, %r932, %r594;
$L__BB0_16:
	and.b32  	%r596, %r558, 32;
	setp.eq.s32 	%p10, %r596, 0;
	@%p10 bra 	$L__BB0_18;
	ld.global.u32 	%r597, [%rd6+100];
	xor.b32  	%r936, %r936, %r597;
	ld.global.u32 	%r598, [%rd6+104];
	xor.b32  	%r935, %r935, %r598;
	ld.global.u32 	%r599, [%rd6+108];
	xor.b32  	%r934, %r934, %r599;
	ld.global.u32 	%r600, [%rd6+112];
	xor.b32  	%r933, %r933, %r600;
	ld.global.u32 	%r601, [%rd6+116];
	xor.b32  	%r932, %r932, %r601;
$L__BB0_18:
	and.b32  	%r603, %r558, 64;
	setp.eq.s32 	%p11, %r603, 0;
	@%p11 bra 	$L__BB0_20;
	ld.global.u32 	%r604, [%rd6+120];
	xor.b32  	%r936, %r936, %r604;
	ld.global.u32 	%r605, [%rd6+124];
	xor.b32  	%r935, %r935, %r605;
	ld.global.u32 	%r606, [%rd6+128];
	xor.b32  	%r934, %r934, %r606;
	ld.global.u32 	%r607, [%rd6+132];
	xor.b32  	%r933, %r933, %r607;
	ld.global.u32 	%r608, [%rd6+136];
	xor.b32  	%r932, %r932, %r608;
$L__BB0_20:
	and.b32  	%r610, %r558, 128;
	setp.eq.s32 	%p12, %r610, 0;
	@%p12 bra 	$L__BB0_22;
	ld.global.u32 	%r611, [%rd6+140];
	xor.b32  	%r936, %r936, %r611;
	ld.global.u32 	%r612, [%rd6+144];
	xor.b32  	%r935, %r935, %r612;
	ld.global.u32 	%r613, [%rd6+148];
	xor.b32  	%r934, %r934, %r613;
	ld.global.u32 	%r614, [%rd6+152];
	xor.b32  	%r933, %r933, %r614;
	ld.global.u32 	%r615, [%rd6+156];
	xor.b32  	%r932, %r932, %r615;
$L__BB0_22:
	and.b32  	%r617, %r558, 256;
	setp.eq.s32 	%p13, %r617, 0;
	@%p13 bra 	$L__BB0_24;
	ld.global.u32 	%r618, [%rd6+160];
	xor.b32  	%r936, %r936, %r618;
	ld.global.u32 	%r619, [%rd6+164];
	xor.b32  	%r935, %r935, %r619;
	ld.global.u32 	%r620, [%rd6+168];
	xor.b32  	%r934, %r934, %r620;
	ld.global.u32 	%r621, [%rd6+172];
	xor.b32  	%r933, %r933, %r621;
	ld.global.u32 	%r622, [%rd6+176];
	xor.b32  	%r932, %r932, %r622;
$L__BB0_24:
	and.b32  	%r624, %r558, 512;
	setp.eq.s32 	%p14, %r624, 0;
	@%p14 bra 	$L__BB0_26;
	ld.global.u32 	%r625, [%rd6+180];
	xor.b32  	%r936, %r936, %r625;
	ld.global.u32 	%r626, [%rd6+184];
	xor.b32  	%r935, %r935, %r626;
	ld.global.u32 	%r627, [%rd6+188];
	xor.b32  	%r934, %r934, %r627;
	ld.global.u32 	%r628, [%rd6+192];
	xor.b32  	%r933, %r933, %r628;
	ld.global.u32 	%r629, [%rd6+196];
	xor.b32  	%r932, %r932, %r629;
$L__BB0_26:
	and.b32  	%r631, %r558, 1024;
	setp.eq.s32 	%p15, %r631, 0;
	@%p15 bra 	$L__BB0_28;
	ld.global.u32 	%r632, [%rd6+200];
	xor.b32  	%r936, %r936, %r632;
	ld.global.u32 	%r633, [%rd6+204];
	xor.b32  	%r935, %r935, %r633;
	ld.global.u32 	%r634, [%rd6+208];
	xor.b32  	%r934, %r934, %r634;
	ld.global.u32 	%r635, [%rd6+212];
	xor.b32  	%r933, %r933, %r635;
	ld.global.u32 	%r636, [%rd6+216];
	xor.b32  	%r932, %r932, %r636;
$L__BB0_28:
	and.b32  	%r638, %r558, 2048;
	setp.eq.s32 	%p16, %r638, 0;
	@%p16 bra 	$L__BB0_30;
	ld.global.u32 	%r639, [%rd6+220];
	xor.b32  	%r936, %r936, %r639;
	ld.global.u32 	%r640, [%rd6+224];
	xor.b32  	%r935, %r935, %r640;
	ld.global.u32 	%r641, [%rd6+228];
	xor.b32  	%r934, %r934, %r641;
	ld.global.u32 	%r642, [%rd6+232];
	xor.b32  	%r933, %r933, %r642;
	ld.global.u32 	%r643, [%rd6+236];
	xor.b32  	%r932, %r932, %r643;
$L__BB0_30:
	and.b32  	%r645, %r558, 4096;
	setp.eq.s32 	%p17, %r645, 0;
	@%p17 bra 	$L__BB0_32;
	ld.global.u32 	%r646, [%rd6+240];
	xor.b32  	%r936, %r936, %r646;
	ld.global.u32 	%r647, [%rd6+244];
	xor.b32  	%r935, %r935, %r647;
	ld.global.u32 	%r648, [%rd6+248];
	xor.b32  	%r934, %r934, %r648;
	ld.global.u32 	%r649, [%rd6+252];
	xor.b32  	%r933, %r933, %r649;
	ld.global.u32 	%r650, [%rd6+256];
	xor.b32  	%r932, %r932, %r650;
$L__BB0_32:
	and.b32  	%r652, %r558, 8192;
	setp.eq.s32 	%p18, %r652, 0;
	@%p18 bra 	$L__BB0_34;
	ld.global.u32 	%r653, [%rd6+260];
	xor.b32  	%r936, %r936, %r653;
	ld.global.u32 	%r654, [%rd6+264];
	xor.b32  	%r935, %r935, %r654;
	ld.global.u32 	%r655, [%rd6+268];
	xor.b32  	%r934, %r934, %r655;
	ld.global.u32 	%r656, [%rd6+272];
	xor.b32  	%r933, %r933, %r656;
	ld.global.u32 	%r657, [%rd6+276];
	xor.b32  	%r932, %r932, %r657;
$L__BB0_34:
	and.b32  	%r659, %r558, 16384;
	setp.eq.s32 	%p19, %r659, 0;
	@%p19 bra 	$L__BB0_36;
	ld.global.u32 	%r660, [%rd6+280];
	xor.b32  	%r936, %r936, %r660;
	ld.global.u32 	%r661, [%rd6+284];
	xor.b32  	%r935, %r935, %r661;
	ld.global.u32 	%r662, [%rd6+288];
	xor.b32  	%r934, %r934, %r662;
	ld.global.u32 	%r663, [%rd6+292];
	xor.b32  	%r933, %r933, %r663;
	ld.global.u32 	%r664, [%rd6+296];
	xor.b32  	%r932, %r932, %r664;
$L__BB0_36:
	and.b32  	%r666, %r558, 32768;
	setp.eq.s32 	%p20, %r666, 0;
	@%p20 bra 	$L__BB0_38;
	ld.global.u32 	%r667, [%rd6+300];
	xor.b32  	%r936, %r936, %r667;
	ld.global.u32 	%r668, [%rd6+304];
	xor.b32  	%r935, %r935, %r668;
	ld.global.u32 	%r669, [%rd6+308];
	xor.b32  	%r934, %r934, %r669;
	ld.global.u32 	%r670, [%rd6+312];
	xor.b32  	%r933, %r933, %r670;
	ld.global.u32 	%r671, [%rd6+316];
	xor.b32  	%r932, %r932, %r671;
$L__BB0_38:
	add.s32 	%r931, %r931, 16;
	setp.ne.s32 	%p21, %r931, 32;
	@%p21 bra 	$L__BB0_6;
	mad.lo.s32 	%r672, %r925, -31, %r15;
	add.s32 	%r925, %r672, 1;
	setp.ne.s32 	%p22, %r925, 5;
	@%p22 bra 	$L__BB0_5;
	st.local.u32 	[%rd1+4], %r936;
	st.local.v2.u32 	[%rd1+8], {%r935, %r934};
	st.local.v2.u32 	[%rd1+16], {%r933, %r932};
	setp.eq.s64 	%p23, %rd4, 1;
	@%p23 bra 	$L__BB0_115;
	mov.b32 	%r932, 0;
	mov.u32 	%r1025, %r932;
	mov.u32 	%r1026, %r932;
	mov.u32 	%r1027, %r932;
	mov.u32 	%r936, %r932;
	mov.u32 	%r1017, %r932;
$L__BB0_42:
	mul.wide.u32 	%rd18, %r1017, 4;
	add.s64 	%rd19, %rd1, %rd18;
	ld.local.u32 	%r190, [%rd19+4];
	shl.b32 	%r191, %r1017, 5;
	mov.b32 	%r1023, 0;
$L__BB0_43:
	.pragma "nounroll";
	shr.u32 	%r675, %r190, %r1023;
	and.b32  	%r676, %r675, 1;
	setp.eq.b32 	%p24, %r676, 1;
	not.pred 	%p25, %p24;
	add.s32 	%r677, %r191, %r1023;
	mul.lo.s32 	%r678, %r677, 5;
	mul.wide.u32 	%rd20, %r678, 4;
	add.s64 	%rd7, %rd5, %rd20;
	@%p25 bra 	$L__BB0_45;
	ld.global.u32 	%r679, [%rd7];
	xor.b32  	%r936, %r936, %r679;
	ld.global.u32 	%r680, [%rd7+4];
	xor.b32  	%r1027, %r1027, %r680;
	ld.global.u32 	%r681, [%rd7+8];
	xor.b32  	%r1026, %r1026, %r681;
	ld.global.u32 	%r682, [%rd7+12];
	xor.b32  	%r1025, %r1025, %r682;
	ld.global.u32 	%r683, [%rd7+16];
	xor.b32  	%r932, %r932, %r683;
$L__BB0_45:
	and.b32  	%r685, %r675, 2;
	setp.eq.s32 	%p26, %r685, 0;
	@%p26 bra 	$L__BB0_47;
	ld.global.u32 	%r686, [%rd7+20];
	xor.b32  	%r936, %r936, %r686;
	ld.global.u32 	%r687, [%rd7+24];
	xor.b32  	%r1027, %r1027, %r687;
	ld.global.u32 	%r688, [%rd7+28];
	xor.b32  	%r1026, %r1026, %r688;
	ld.global.u32 	%r689, [%rd7+32];
	xor.b32  	%r1025, %r1025, %r689;
	ld.global.u32 	%r690, [%rd7+36];
	xor.b32  	%r932, %r932, %r690;
$L__BB0_47:
	and.b32  	%r692, %r675, 4;
	setp.eq.s32 	%p27, %r692, 0;
	@%p27 bra 	$L__BB0_49;
	ld.global.u32 	%r693, [%rd7+40];
	xor.b32  	%r936, %r936, %r693;
	ld.global.u32 	%r694, [%rd7+44];
	xor.b32  	%r1027, %r1027, %r694;
	ld.global.u32 	%r695, [%rd7+48];
	xor.b32  	%r1026, %r1026, %r695;
	ld.global.u32 	%r696, [%rd7+52];
	xor.b32  	%r1025, %r1025, %r696;
	ld.global.u32 	%r697, [%rd7+56];
	xor.b32  	%r932, %r932, %r697;
$L__BB0_49:
	and.b32  	%r699, %r675, 8;
	setp.eq.s32 	%p28, %r699, 0;
	@%p28 bra 	$L__BB0_51;
	ld.global.u32 	%r700, [%rd7+60];
	xor.b32  	%r936, %r936, %r700;
	ld.global.u32 	%r701, [%rd7+64];
	xor.b32  	%r1027, %r1027, %r701;
	ld.global.u32 	%r702, [%rd7+68];
	xor.b32  	%r1026, %r1026, %r702;
	ld.global.u32 	%r703, [%rd7+72];
	xor.b32  	%r1025, %r1025, %r703;
	ld.global.u32 	%r704, [%rd7+76];
	xor.b32  	%r932, %r932, %r704;
$L__BB0_51:
	and.b32  	%r706, %r675, 16;
	setp.eq.s32 	%p29, %r706, 0;
	@%p29 bra 	$L__BB0_53;
	ld.global.u32 	%r707, [%rd7+80];
	xor.b32  	%r936, %r936, %r707;
	ld.global.u32 	%r708, [%rd7+84];
	xor.b32  	%r1027, %r1027, %r708;
	ld.global.u32 	%r709, [%rd7+88];
	xor.b32  	%r1026, %r1026, %r709;
	ld.global.u32 	%r710, [%rd7+92];
	xor.b32  	%r1025, %r1025, %r710;
	ld.global.u32 	%r711, [%rd7+96];
	xor.b32  	%r932, %r932, %r711;
$L__BB0_53:
	and.b32  	%r713, %r675, 32;
	setp.eq.s32 	%p30, %r713, 0;
	@%p30 bra 	$L__BB0_55;
	ld.global.u32 	%r714, [%rd7+100];
	xor.b32  	%r936, %r936, %r714;
	ld.global.u32 	%r715, [%rd7+104];
	xor.b32  	%r1027, %r1027, %r715;
	ld.global.u32 	%r716, [%rd7+108];
	xor.b32  	%r1026, %r1026, %r716;
	ld.global.u32 	%r717, [%rd7+112];
	xor.b32  	%r1025, %r1025, %r717;
	ld.global.u32 	%r718, [%rd7+116];
	xor.b32  	%r932, %r932, %r718;
$L__BB0_55:
	and.b32  	%r720, %r675, 64;
	setp.eq.s32 	%p31, %r720, 0;
	@%p31 bra 	$L__BB0_57;
	ld.global.u32 	%r721, [%rd7+120];
	xor.b32  	%r936, %r936, %r721;
	ld.global.u32 	%r722, [%rd7+124];
	xor.b32  	%r1027, %r1027, %r722;
	ld.global.u32 	%r723, [%rd7+128];
	xor.b32  	%r1026, %r1026, %r723;
	ld.global.u32 	%r724, [%rd7+132];
	xor.b32  	%r1025, %r1025, %r724;
	ld.global.u32 	%r725, [%rd7+136];
	xor.b32  	%r932, %r932, %r725;
$L__BB0_57:
	and.b32  	%r727, %r675, 128;
	setp.eq.s32 	%p32, %r727, 0;
	@%p32 bra 	$L__BB0_59;
	ld.global.u32 	%r728, [%rd7+140];
	xor.b32  	%r936, %r936, %r728;
	ld.global.u32 	%r729, [%rd7+144];
	xor.b32  	%r1027, %r1027, %r729;
	ld.global.u32 	%r730, [%rd7+148];
	xor.b32  	%r1026, %r1026, %r730;
	ld.global.u32 	%r731, [%rd7+152];
	xor.b32  	%r1025, %r1025, %r731;
	ld.global.u32 	%r732, [%rd7+156];
	xor.b32  	%r932, %r932, %r732;
$L__BB0_59:
	and.b32  	%r734, %r675, 256;
	setp.eq.s32 	%p33, %r734, 0;
	@%p33 bra 	$L__BB0_61;
	ld.global.u32 	%r735, [%rd7+160];
	xor.b32  	%r936, %r936, %r735;
	ld.global.u32 	%r736, [%rd7+164];
	xor.b32  	%r1027, %r1027, %r736;
	ld.global.u32 	%r737, [%rd7+168];
	xor.b32  	%r1026, %r1026, %r737;
	ld.global.u32 	%r738, [%rd7+172];
	xor.b32  	%r1025, %r1025, %r738;
	ld.global.u32 	%r739, [%rd7+176];
	xor.b32  	%r932, %r932, %r739;
$L__BB0_61:
	and.b32  	%r741, %r675, 512;
	setp.eq.s32 	%p34, %r741, 0;
	@%p34 bra 	$L__BB0_63;
	ld.global.u32 	%r742, [%rd7+180];
	xor.b32  	%r936, %r936, %r742;
	ld.global.u32 	%r743, [%rd7+184];
	xor.b32  	%r1027, %r1027, %r743;
	ld.global.u32 	%r744, [%rd7+188];
	xor.b32  	%r1026, %r1026, %r744;
	ld.global.u32 	%r745, [%rd7+192];
	xor.b32  	%r1025, %r1025, %r745;
	ld.global.u32 	%r746, [%rd7+196];
	xor.b32  	%r932, %r932, %r746;
$L__BB0_63:
	and.b32  	%r748, %r675, 1024;
	setp.eq.s32 	%p35, %r748, 0;
	@%p35 bra 	$L__BB0_65;
	ld.global.u32 	%r749, [%rd7+200];
	xor.b32  	%r936, %r936, %r749;
	ld.global.u32 	%r750, [%rd7+204];
	xor.b32  	%r1027, %r1027, %r750;
	ld.global.u32 	%r751, [%rd7+208];
	xor.b32  	%r1026, %r1026, %r751;
	ld.global.u32 	%r752, [%rd7+212];
	xor.b32  	%r1025, %r1025, %r752;
	ld.global.u32 	%r753, [%rd7+216];
	xor.b32  	%r932, %r932, %r753;
$L__BB0_65:
	and.b32  	%r755, %r675, 2048;
	setp.eq.s32 	%p36, %r755, 0;
	@%p36 bra 	$L__BB0_67;
	ld.global.u32 	%r756, [%rd7+220];
	xor.b32  	%r936, %r936, %r756;
	ld.global.u32 	%r757, [%rd7+224];
	xor.b32  	%r1027, %r1027, %r757;
	ld.global.u32 	%r758, [%rd7+228];
	xor.b32  	%r1026, %r1026, %r758;
	ld.global.u32 	%r759, [%rd7+232];
	xor.b32  	%r1025, %r1025, %r759;
	ld.global.u32 	%r760, [%rd7+236];
	xor.b32  	%r932, %r932, %r760;
$L__BB0_67:
	and.b32  	%r762, %r675, 4096;
	setp.eq.s32 	%p37, %r762, 0;
	@%p37 bra 	$L__BB0_69;
	ld.global.u32 	%r763, [%rd7+240];
	xor.b32  	%r936, %r936, %r763;
	ld.global.u32 	%r764, [%rd7+244];
	xor.b32  	%r1027, %r1027, %r764;
	ld.global.u32 	%r765, [%rd7+248];
	xor.b32  	%r1026, %r1026, %r765;
	ld.global.u32 	%r766, [%rd7+252];
	xor.b32  	%r1025, %r1025, %r766;
	ld.global.u32 	%r767, [%rd7+256];
	xor.b32  	%r932, %r932, %r767;
$L__BB0_69:
	and.b32  	%r769, %r675, 8192;
	setp.eq.s32 	%p38, %r769, 0;
	@%p38 bra 	$L__BB0_71;
	ld.global.u32 	%r770, [%rd7+260];
	xor.b32  	%r936, %r936, %r770;
	ld.global.u32 	%r771, [%rd7+264];
	xor.b32  	%r1027, %r1027, %r771;
	ld.global.u32 	%r772, [%rd7+268];
	xor.b32  	%r1026, %r1026, %r772;
	ld.global.u32 	%r773, [%rd7+272];
	xor.b32  	%r1025, %r1025, %r773;
	ld.global.u32 	%r774, [%rd7+276];
	xor.b32  	%r932, %r932, %r774;
$L__BB0_71:
	and.b32  	%r776, %r675, 16384;
	setp.eq.s32 	%p39, %r776, 0;
	@%p39 bra 	$L__BB0_73;
	ld.global.u32 	%r777, [%rd7+280];
	xor.b32  	%r936, %r936, %r777;
	ld.global.u32 	%r778, [%rd7+284];
	xor.b32  	%r1027, %r1027, %r778;
	ld.global.u32 	%r779, [%rd7+288];
	xor.b32  	%r1026, %r1026, %r779;
	ld.global.u32 	%r780, [%rd7+292];
	xor.b32  	%r1025, %r1025, %r780;
	ld.global.u32 	%r781, [%rd7+296];
	xor.b32  	%r932, %r932, %r781;
$L__BB0_73:
	and.b32  	%r783, %r675, 32768;
	setp.eq.s32 	%p40, %r783, 0;
	@%p40 bra 	$L__BB0_75;
	ld.global.u32 	%r784, [%rd7+300];
	xor.b32  	%r936, %r936, %r784;
	ld.global.u32 	%r785, [%rd7+304];
	xor.b32  	%r1027, %r1027, %r785;
	ld.global.u32 	%r786, [%rd7+308];
	xor.b32  	%r1026, %r1026, %r786;
	ld.global.u32 	%r787, [%rd7+312];
	xor.b32  	%r1025, %r1025, %r787;
	ld.global.u32 	%r788, [%rd7+316];
	xor.b32  	%r932, %r932, %r788;
$L__BB0_75:
	add.s32 	%r1023, %r1023, 16;
	setp.ne.s32 	%p41, %r1023, 32;
	@%p41 bra 	$L__BB0_43;
	mad.lo.s32 	%r789, %r1017, -31, %r191;
	add.s32 	%r1017, %r789, 1;
	setp.ne.s32 	%p42, %r1017, 5;
	@%p42 bra 	$L__BB0_42;
	st.local.u32 	[%rd1+4], %r936;
	st.local.v2.u32 	[%rd1+8], {%r1027, %r1026};
	st.local.v2.u32 	[%rd1+16], {%r1025, %r932};
	setp.ne.s64 	%p43, %rd4, 3;
	@%p43 bra 	$L__BB0_115;
	mov.b32 	%r932, 0;
	mov.u32 	%r1117, %r932;
	mov.u32 	%r1118, %r932;
	mov.u32 	%r1119, %r932;
	mov.u32 	%r936, %r932;
	mov.u32 	%r1109, %r932;
$L__BB0_79:
	mul.wide.u32 	%rd21, %r1109, 4;
	add.s64 	%rd22, %rd1, %rd21;
	ld.local.u32 	%r366, [%rd22+4];
	shl.b32 	%r367, %r1109, 5;
	mov.b32 	%r1115, 0;
$L__BB0_80:
	.pragma "nounroll";
	shr.u32 	%r792, %r366, %r1115;
	and.b32  	%r793, %r792, 1;
	setp.eq.b32 	%p44, %r793, 1;
	not.pred 	%p45, %p44;
	add.s32 	%r794, %r367, %r1115;
	mul.lo.s32 	%r795, %r794, 5;
	mul.wide.u32 	%rd23, %r795, 4;
	add.s64 	%rd8, %rd5, %rd23;
	@%p45 bra 	$L__BB0_82;
	ld.global.u32 	%r796, [%rd8];
	xor.b32  	%r936, %r936, %r796;
	ld.global.u32 	%r797, [%rd8+4];
	xor.b32  	%r1119, %r1119, %r797;
	ld.global.u32 	%r798, [%rd8+8];
	xor.b32  	%r1118, %r1118, %r798;
	ld.global.u32 	%r799, [%rd8+12];
	xor.b32  	%r1117, %r1117, %r799;
	ld.global.u32 	%r800, [%rd8+16];
	xor.b32  	%r932, %r932, %r800;
$L__BB0_82:
	and.b32  	%r802, %r792, 2;
	setp.eq.s32 	%p46, %r802, 0;
	@%p46 bra 	$L__BB0_84;
	ld.global.u32 	%r803, [%rd8+20];
	xor.b32  	%r936, %r936, %r803;
	ld.global.u32 	%r804, [%rd8+24];
	xor.b32  	%r1119, %r1119, %r804;
	ld.global.u32 	%r805, [%rd8+28];
	xor.b32  	%r1118, %r1118, %r805;
	ld.global.u32 	%r806, [%rd8+32];
	xor.b32  	%r1117, %r1117, %r806;
	ld.global.u32 	%r807, [%rd8+36];
	xor.b32  	%r932, %r932, %r807;
$L__BB0_84:
	and.b32  	%r809, %r792, 4;
	setp.eq.s32 	%p47, %r809, 0;
	@%p47 bra 	$L__BB0_86;
	ld.global.u32 	%r810, [%rd8+40];
	xor.b32  	%r936, %r936, %r810;
	ld.global.u32 	%r811, [%rd8+44];
	xor.b32  	%r1119, %r1119, %r811;
	ld.global.u32 	%r812, [%rd8+48];
	xor.b32  	%r1118, %r1118, %r812;
	ld.global.u32 	%r813, [%rd8+52];
	xor.b32  	%r1117, %r1117, %r813;
	ld.global.u32 	%r814, [%rd8+56];
	xor.b32  	%r932, %r932, %r814;
$L__BB0_86:
	and.b32  	%r816, %r792, 8;
	setp.eq.s32 	%p48, %r816, 0;
	@%p48 bra 	$L__BB0_88;
	ld.global.u32 	%r817, [%rd8+60];
	xor.b32  	%r936, %r936, %r817;
	ld.global.u32 	%r818, [%rd8+64];
	xor.b32  	%r1119, %r1119, %r818;
	ld.global.u32 	%r819, [%rd8+68];
	xor.b32  	%r1118, %r1118, %r819;
	ld.global.u32 	%r820, [%rd8+72];
	xor.b32  	%r1117, %r1117, %r820;
	ld.global.u32 	%r821, [%rd8+76];
	xor.b32  	%r932, %r932, %r821;
$L__BB0_88:
	and.b32  	%r823, %r792, 16;
	setp.eq.s32 	%p49, %r823, 0;
	@%p49 bra 	$L__BB0_90;
	ld.global.u32 	%r824, [%rd8+80];
	xor.b32  	%r936, %r936, %r824;
	ld.global.u32 	%r825, [%rd8+84];
	xor.b32  	%r1119, %r1119, %r825;
	ld.global.u32 	%r826, [%rd8+88];
	xor.b32  	%r1118, %r1118, %r826;
	ld.global.u32 	%r827, [%rd8+92];
	xor.b32  	%r1117, %r1117, %r827;
	ld.global.u32 	%r828, [%rd8+96];
	xor.b32  	%r932, %r932, %r828;
$L__BB0_90:
	and.b32  	%r830, %r792, 32;
	setp.eq.s32 	%p50, %r830, 0;
	@%p50 bra 	$L__BB0_92;
	ld.global.u32 	%r831, [%rd8+100];
	xor.b32  	%r936, %r936, %r831;
	ld.global.u32 	%r832, [%rd8+104];
	xor.b32  	%r1119, %r1119, %r832;
	ld.global.u32 	%r833, [%rd8+108];
	xor.b32  	%r1118, %r1118, %r833;
	ld.global.u32 	%r834, [%rd8+112];
	xor.b32  	%r1117, %r1117, %r834;
	ld.global.u32 	%r835, [%rd8+116];
	xor.b32  	%r932, %r932, %r835;
$L__BB0_92:
	and.b32  	%r837, %r792, 64;
	setp.eq.s32 	%p51, %r837, 0;
	@%p51 bra 	$L__BB0_94;
	ld.global.u32 	%r838, [%rd8+120];
	xor.b32  	%r936, %r936, %r838;
	ld.global.u32 	%r839, [%rd8+124];
	xor.b32  	%r1119, %r1119, %r839;
	ld.global.u32 	%r840, [%rd8+128];
	xor.b32  	%r1118, %r1118, %r840;
	ld.global.u32 	%r841, [%rd8+132];
	xor.b32  	%r1117, %r1117, %r841;
	ld.global.u32 	%r842, [%rd8+136];
	xor.b32  	%r932, %r932, %r842;
$L__BB0_94:
	and.b32  	%r844, %r792, 128;
	setp.eq.s32 	%p52, %r844, 0;
	@%p52 bra 	$L__BB0_96;
	ld.global.u32 	%r845, [%rd8+140];
	xor.b32  	%r936, %r936, %r845;
	ld.global.u32 	%r846, [%rd8+144];
	xor.b32  	%r1119, %r1119, %r846;
	ld.global.u32 	%r847, [%rd8+148];
	xor.b32  	%r1118, %r1118, %r847;
	ld.global.u32 	%r848, [%rd8+152];
	xor.b32  	%r1117, %r1117, %r848;
	ld.global.u32 	%r849, [%rd8+156];
	xor.b32  	%r932, %r932, %r849;
$L__BB0_96:
	and.b32  	%r851, %r792, 256;
	setp.eq.s32 	%p53, %r851, 0;
	@%p53 bra 	$L__BB0_98;
	ld.global.u32 	%r852, [%rd8+160];
	xor.b32  	%r936, %r936, %r852;
	ld.global.u32 	%r853, [%rd8+164];
	xor.b32  	%r1119, %r1119, %r853;
	ld.global.u32 	%r854, [%rd8+168];
	xor.b32  	%r1118, %r1118, %r854;
	ld.global.u32 	%r855, [%rd8+172];
	xor.b32  	%r1117, %r1117, %r855;
	ld.global.u32 	%r856, [%rd8+176];
	xor.b32  	%r932, %r932, %r856;
$L__BB0_98:
	and.b32  	%r858, %r792, 512;
	setp.eq.s32 	%p54, %r858, 0;
	@%p54 bra 	$L__BB0_100;
	ld.global.u32 	%r859, [%rd8+180];
	xor.b32  	%r936, %r936, %r859;
	ld.global.u32 	%r860, [%rd8+184];
	xor.b32  	%r1119, %r1119, %r860;
	ld.global.u32 	%r861, [%rd8+188];
	xor.b32  	%r1118, %r1118, %r861;
	ld.global.u32 	%r862, [%rd8+192];
	xor.b32  	%r1117, %r1117, %r862;
	ld.global.u32 	%r863, [%rd8+196];
	xor.b32  	%r932, %r932, %r863;
$L__BB0_100:
	and.b32  	%r865, %r792, 1024;
	setp.eq.s32 	%p55, %r865, 0;
	@%p55 bra 	$L__BB0_102;
	ld.global.u32 	%r866, [%rd8+200];
	xor.b32  	%r936, %r936, %r866;
	ld.global.u32 	%r867, [%rd8+204];
	xor.b32  	%r1119, %r1119, %r867;
	ld.global.u32 	%r868, [%rd8+208];
	xor.b32  	%r1118, %r1118, %r868;
	ld.global.u32 	%r869, [%rd8+212];
	xor.b32  	%r1117, %r1117, %r869;
	ld.global.u32 	%r870, [%rd8+216];
	xor.b32  	%r932, %r932, %r870;
$L__BB0_102:
	and.b32  	%r872, %r792, 2048;
	setp.eq.s32 	%p56, %r872, 0;
	@%p56 bra 	$L__BB0_104;
	ld.global.u32 	%r873, [%rd8+220];
	xor.b32  	%r936, %r936, %r873;
	ld.global.u32 	%r874, [%rd8+224];
	xor.b32  	%r1119, %r1119, %r874;
	ld.global.u32 	%r875, [%rd8+228];
	xor.b32  	%r1118, %r1118, %r875;
	ld.global.u32 	%r876, [%rd8+232];
	xor.b32  	%r1117, %r1117, %r876;
	ld.global.u32 	%r877, [%rd8+236];
	xor.b32  	%r932, %r932, %r877;
$L__BB0_104:
	and.b32  	%r879, %r792, 4096;
	setp.eq.s32 	%p57, %r879, 0;
	@%p57 bra 	$L__BB0_106;
	ld.global.u32 	%r880, [%rd8+240];
	xor.b32  	%r936, %r936, %r880;
	ld.global.u32 	%r881, [%rd8+244];
	xor.b32  	%r1119, %r1119, %r881;
	ld.global.u32 	%r882, [%rd8+248];
	xor.b32  	%r1118, %r1118, %r882;
	ld.global.u32 	%r883, [%rd8+252];
	xor.b32  	%r1117, %r1117, %r883;
	ld.global.u32 	%r884, [%rd8+256];
	xor.b32  	%r932, %r932, %r884;
$L__BB0_106:
	and.b32  	%r886, %r792, 8192;
	setp.eq.s32 	%p58, %r886, 0;
	@%p58 bra 	$L__BB0_108;
	ld.global.u32 	%r887, [%rd8+260];
	xor.b32  	%r936, %r936, %r887;
	ld.global.u32 	%r888, [%rd8+264];
	xor.b32  	%r1119, %r1119, %r888;
	ld.global.u32 	%r889, [%rd8+268];
	xor.b32  	%r1118, %r1118, %r889;
	ld.global.u32 	%r890, [%rd8+272];
	xor.b32  	%r1117, %r1117, %r890;
	ld.global.u32 	%r891, [%rd8+276];
	xor.b32  	%r932, %r932, %r891;
$L__BB0_108:
	and.b32  	%r893, %r792, 16384;
	setp.eq.s32 	%p59, %r893, 0;
	@%p59 bra 	$L__BB0_110;
	ld.global.u32 	%r894, [%rd8+280];
	xor.b32  	%r936, %r936, %r894;
	ld.global.u32 	%r895, [%rd8+284];
	xor.b32  	%r1119, %r1119, %r895;
	ld.global.u32 	%r896, [%rd8+288];
	xor.b32  	%r1118, %r1118, %r896;
	ld.global.u32 	%r897, [%rd8+292];
	xor.b32  	%r1117, %r1117, %r897;
	ld.global.u32 	%r898, [%rd8+296];
	xor.b32  	%r932, %r932, %r898;
$L__BB0_110:
	and.b32  	%r900, %r792, 32768;
	setp.eq.s32 	%p60, %r900, 0;
	@%p60 bra 	$L__BB0_112;
	ld.global.u32 	%r901, [%rd8+300];
	xor.b32  	%r936, %r936, %r901;
	ld.global.u32 	%r902, [%rd8+304];
	xor.b32  	%r1119, %r1119, %r902;
	ld.global.u32 	%r903, [%rd8+308];
	xor.b32  	%r1118, %r1118, %r903;
	ld.global.u32 	%r904, [%rd8+312];
	xor.b32  	%r1117, %r1117, %r904;
	ld.global.u32 	%r905, [%rd8+316];
	xor.b32  	%r932, %r932, %r905;
$L__BB0_112:
	add.s32 	%r1115, %r1115, 16;
	setp.ne.s32 	%p61, %r1115, 32;
	@%p61 bra 	$L__BB0_80;
	mad.lo.s32 	%r906, %r1109, -31, %r367;
	add.s32 	%r1109, %r906, 1;
	setp.ne.s32 	%p62, %r1109, 5;
	@%p62 bra 	$L__BB0_79;
	st.local.u32 	[%rd1+4], %r936;
	st.local.v2.u32 	[%rd1+8], {%r1119, %r1118};
	st.local.v2.u32 	[%rd1+16], {%r1117, %r932};
$L__BB0_115:
	shr.u64 	%rd27, %rd3, 2;
	add.s32 	%r919, %r919, 1;
	setp.gt.u64 	%p63, %rd3, 3;
	@%p63 bra 	$L__BB0_3;
$L__BB0_116:
	shr.u32 	%r907, %r936, 2;
	xor.b32  	%r908, %r907, %r936;
	shl.b32 	%r909, %r932, 4;
	shl.b32 	%r910, %r908, 1;
	xor.b32  	%r911, %r910, %r909;
	xor.b32  	%r912, %r911, %r908;
	xor.b32  	%r913, %r912, %r932;
	add.s32 	%r914, %r2, %r913;
	add.s32 	%r915, %r914, 362437;
	rem.u32 	%r916, %r915, %r541;
	cvta.to.global.u64 	%rd24, %rd10;
	shl.b64 	%rd25, %rd2, 2;
	add.s64 	%rd26, %rd24, %rd25;
	st.global.u32 	[%rd26], %r916;
$L__BB0_117:
	ret;

}
	// .globl	_Z20random_access_kernelPfPji
.visible .entry _Z20random_access_kernelPfPji(
	.param .u64 .ptr .align 1 _Z20random_access_kernelPfPji_param_0,
	.param .u64 .ptr .align 1 _Z20random_access_kernelPfPji_param_1,
	.param .u32 _Z20random_access_kernelPfPji_param_2
)
{
	.reg .pred 	%p<2>;
	.reg .b32 	%r<106>;
	.reg .b32 	%f<201>;
	.reg .b64 	%rd<207>;

	ld.param.u64 	%rd1, [_Z20random_access_kernelPfPji_param_0];
	ld.param.u64 	%rd2, [_Z20random_access_kernelPfPji_param_1];
	ld.param.u32 	%r2, [_Z20random_access_kernelPfPji_param_2];
	mov.u32 	%r3, %ctaid.x;
	mov.u32 	%r4, %ntid.x;
	mov.u32 	%r5, %tid.x;
	mad.lo.s32 	%r1, %r3, %r4, %r5;
	setp.ge.s32 	%p1, %r1, %r2;
	@%p1 bra 	$L__BB1_2;
	cvta.to.global.u64 	%rd3, %rd1;
	cvta.to.global.u64 	%rd4, %rd2;
	mul.wide.s32 	%rd5, %r1, 4;
	add.s64 	%rd6, %rd4, %rd5;
	ld.global.u32 	%r6, [%rd6];
	mul.wide.u32 	%rd7, %r6, 4;
	add.s64 	%rd8, %rd3, %rd7;
	ld.global.f32 	%f1, [%rd8];
	fma.rn.f32 	%f2, %f1, 0f40000000, 0f3F800000;
	st.global.f32 	[%rd8], %f2;
	ld.global.u32 	%r7, [%rd6];
	mul.wide.u32 	%rd9, %r7, 4;
	add.s64 	%rd10, %rd3, %rd9;
	ld.global.f32 	%f3, [%rd10];
	fma.rn.f32 	%f4, %f3, 0f40000000, 0f3F800000;
	st.global.f32 	[%rd10], %f4;
	ld.global.u32 	%r8, [%rd6];
	mul.wide.u32 	%rd11, %r8, 4;
	add.s64 	%rd12, %rd3, %rd11;
	ld.global.f32 	%f5, [%rd12];
	fma.rn.f32 	%f6, %f5, 0f40000000, 0f3F800000;
	st.global.f32 	[%rd12], %f6;
	ld.global.u32 	%r9, [%rd6];
	mul.wide.u32 	%rd13, %r9, 4;
	add.s64 	%rd14, %rd3, %rd13;
	ld.global.f32 	%f7, [%rd14];
	fma.rn.f32 	%f8, %f7, 0f40000000, 0f3F800000;
	st.global.f32 	[%rd14], %f8;
	ld.global.u32 	%r10, [%rd6];
	mul.wide.u32 	%rd15, %r10, 4;
	add.s64 	%rd16, %rd3, %rd15;
	ld.global.f32 	%f9, [%rd16];
	fma.rn.f32 	%f10, %f9, 0f40000000, 0f3F800000;
	st.global.f32 	[%rd16], %f10;
	ld.global.u32 	%r11, [%rd6];
	mul.wide.u32 	%rd17, %r11, 4;
	add.s64 	%rd18, %rd3, %rd17;
	ld.global.f32 	%f11, [%rd18];
	fma.rn.f32 	%f12, %f11, 0f40000000, 0f3F800000;
	st.global.f32 	[%rd18], %f12;
	ld.global.u32 	%r12, [%rd6];
	mul.wide.u32 	%rd19, %r12, 4;
	add.s64 	%rd20, %rd3, %rd19;
	ld.global.f32 	%f13, [%rd20];
	fma.rn.f32 	%f14, %f13, 0f40000000, 0f3F800000;
	st.global.f32 	[%rd20], %f14;
	ld.global.u32 	%r13, [%rd6];
	mul.wide.u32 	%rd21, %r13, 4;
	add.s64 	%rd22, %rd3, %rd21;
	ld.global.f32 	%f15, [%rd22];
	fma.rn.f32 	%f16, %f15, 0f40000000, 0f3F800000;
	st.global.f32 	[%rd22], %f16;
	ld.global.u32 	%r14, [%rd6];
	mul.wide.u32 	%rd23, %r14, 4;
	add.s64 	%rd24, %rd3, %rd23;
	ld.global.f32 	%f17, [%rd24];
	fma.rn.f32 	%f18, %f17, 0f40000000, 0f3F800000;
	st.global.f32 	[%rd24], %f18;
	ld.global.u32 	%r15, [%rd6];
	mul.wide.u32 	%rd25, %r15, 4;
	add.s64 	%rd26, %rd3, %rd25;
	ld.global.f32 	%f19, [%rd26];
	fma.rn.f32 	%f20, %f19, 0f40000000, 0f3F800000;
	st.global.f32 	[%rd26], %f20;
	ld.global.u32 	%r16, [%rd6];
	mul.wide.u32 	%rd27, %r16, 4;
	add.s64 	%rd28, %rd3, %rd27;
	ld.global.f32 	%f21, [%rd28];
	fma.rn.f32 	%f22, %f21, 0f40000000, 0f3F800000;
	st.global.f32 	[%rd28], %f22;
	ld.global.u32 	%r17, [%rd6];
	mul.wide.u32 	%rd29, %r17, 4;
	add.s64 	%rd30, %rd3, %rd29;
	ld.global.f32 	%f23, [%rd30];
	fma.rn.f32 	%f24, %f23, 0f40000000, 0f3F800000;
	st.global.f32 	[%rd30], %f24;
	ld.global.u32 	%r18, [%rd6];
	mul.wide.u32 	%rd31, %r18, 4;
	add.s64 	%rd32, %rd3, %rd31;
	ld.global.f32 	%f25, [%rd32];
	fma.rn.f32 	%f26, %f25, 0f40000000, 0f3F800000;
	st.global.f32 	[%rd32], %f26;
	ld.global.u32 	%r19, [%rd6];
	mul.wide.u32 	%rd33, %r19, 4;
	add.s64 	%rd34, %rd3, %rd33;
	ld.global.f32 	%f27, [%rd34];
	fma.rn.f32 	%f28, %f27, 0f40000000, 0f3F800000;
	st.global.f32 	[%rd34], %f28;
	ld.global.u32 	%r20, [%rd6];
	mul.wide.u32 	%rd35, %r20, 4;
	add.s64 	%rd36, %rd3, %rd35;
	ld.global.f32 	%f29, [%rd36];
	fma.rn.f32 	%f30, %f29, 0f40000000, 0f3F800000;
	st.global.f32 	[%rd36], %f30;
	ld.global.u32 	%r21, [%rd6];
	mul.wide.u32 	%rd37, %r21, 4;
	add.s64 	%rd38, %rd3, %rd37;
	ld.global.f32 	%f31, [%rd38];
	fma.rn.f32 	%f32, %f31, 0f40000000, 0f3F800000;
	st.global.f32 	[%rd38], %f32;
	ld.global.u32 	%r22, [%rd6];
	mul.wide.u32 	%rd39, %r22, 4;
	add.s64 	%rd40, %rd3, %rd39;
	ld.global.f32 	%f33, [%rd40];
	fma.rn.f32 	%f34, %f33, 0f40000000, 0f3F800000;
	st.global.f32 	[%rd40], %f34;
	ld.global.u32 	%r23, [%rd6];
	mul.wide.u32 	%rd41, %r23, 4;
	add.s64 	%rd42, %rd3, %rd41;
	ld.global.f32 	%f35, [%rd42];
	fma.rn.f32 	%f36, %f35, 0f40000000, 0f3F800000;
	st.global.f32 	[%rd42], %f36;
	ld.global.u32 	%r24, [%rd6];
	mul.wide.u32 	%rd43, %r24, 4;
	add.s64 	%rd44, %rd3, %rd43;
	ld.global.f32 	%f37, [%rd44];
	fma.rn.f32 	%f38, %f37, 0f40000000, 0f3F800000;
	st.global.f32 	[%rd44], %f38;
	ld.global.u32 	%r25, [%rd6];
	mul.wide.u32 	%rd45, %r25, 4;
	add.s64 	%rd46, %rd3, %rd45;
	ld.global.f32 	%f39, [%rd46];
	fma.rn.f32 	%f40, %f39, 0f40000000, 0f3F800000;
	st.global.f32 	[%rd46], %f40;
	ld.global.u32 	%r26, [%rd6];
	mul.wide.u32 	%rd47, %r26, 4;
	add.s64 	%rd48, %rd3, %rd47;
	ld.global.f32 	%f41, [%rd48];
	fma.rn.f32 	%f42, %f41, 0f40000000, 0f3F800000;
	st.global.f32 	[%rd48], %f42;
	ld.global.u32 	%r27, [%rd6];
	mul.wide.u32 	%rd49, %r27, 4;
	add.s64 	%rd50, %rd3, %rd49;
	ld.global.f32 	%f43, [%rd50];
	fma.rn.f32 	%f44, %f43, 0f40000000, 0f3F800000;
	st.global.f32 	[%rd50], %f44;
	ld.global.u32 	%r28, [%rd6];
	mul.wide.u32 	%rd51, %r28, 4;
	add.s64 	%rd52, %rd3, %rd51;
	ld.global.f32 	%f45, [%rd52];
	fma.rn.f32 	%f46, %f45, 0f40000000, 0f3F800000;
	st.global.f32 	[%rd52], %f46;
	ld.global.u32 	%r29, [%rd6];
	mul.wide.u32 	%rd53, %r29, 4;
	add.s64 	%rd54, %rd3, %rd53;
	ld.global.f32 	%f47, [%rd54];
	fma.rn.f32 	%f48, %f47, 0f40000000, 0f3F800000;
	st.global.f32 	[%rd54], %f48;
	ld.global.u32 	%r30, [%rd6];
	mul.wide.u32 	%rd55, %r30, 4;
	add.s64 	%rd56, %rd3, %rd55;
	ld.global.f32 	%f49, [%rd56];
	fma.rn.f32 	%f50, %f49, 0f40000000, 0f3F800000;
	st.global.f32 	[%rd56], %f50;
	ld.global.u32 	%r31, [%rd6];
	mul.wide.u32 	%rd57, %r31, 4;
	add.s64 	%rd58, %rd3, %rd57;
	ld.global.f32 	%f51, [%rd58];
	fma.rn.f32 	%f52, %f51, 0f40000000, 0f3F800000;
	st.global.f32 	[%rd58], %f52;
	ld.global.u32 	%r32, [%rd6];
	mul.wide.u32 	%rd59, %r32, 4;
	add.s64 	%rd60, %rd3, %rd59;
	ld.global.f32 	%f53, [%rd60];
	fma.rn.f32 	%f54, %f53, 0f40000000, 0f3F800000;
	st.global.f32 	[%rd60], %f54;
	ld.global.u32 	%r33, [%rd6];
	mul.wide.u32 	%rd61, %r33, 4;
	add.s64 	%rd62, %rd3, %rd61;
	ld.global.f32 	%f55, [%rd62];
	fma.rn.f32 	%f56, %f55, 0f40000000, 0f3F800000;
	st.global.f32 	[%rd62], %f56;
	ld.global.u32 	%r34, [%rd6];
	mul.wide.u32 	%rd63, %r34, 4;
	add.s64 	%rd64, %rd3, %rd63;
	ld.global.f32 	%f57, [%rd64];
	fma.rn.f32 	%f58, %f57, 0f40000000, 0f3F800000;
	st.global.f32 	[%rd64], %f58;
	ld.global.u32 	%r35, [%rd6];
	mul.wide.u32 	%rd65, %r35, 4;
	add.s64 	%rd66, %rd3, %rd65;
	ld.global.f32 	%f59, [%rd66];
	fma.rn.f32 	%f60, %f59, 0f40000000, 0f3F800000;
	st.global.f32 	[%rd66], %f60;
	ld.global.u32 	%r36, [%rd6];
	mul.wide.u32 	%rd67, %r36, 4;
	add.s64 	%rd68, %rd3, %rd67;
	ld.global.f32 	%f61, [%rd68];
	fma.rn.f32 	%f62, %f61, 0f40000000, 0f3F800000;
	st.global.f32 	[%rd68], %f62;
	ld.global.u32 	%r37, [%rd6];
	mul.wide.u32 	%rd69, %r37, 4;
	add.s64 	%rd70, %rd3, %rd69;
	ld.global.f32 	%f63, [%rd70];
	fma.rn.f32 	%f64, %f63, 0f40000000, 0f3F800000;
	st.global.f32 	[%rd70], %f64;
	ld.global.u32 	%r38, [%rd6];
	mul.wide.u32 	%rd71, %r38, 4;
	add.s64 	%rd72, %rd3, %rd71;
	ld.global.f32 	%f65, [%rd72];
	fma.rn.f32 	%f66, %f65, 0f40000000, 0f3F800000;
	st.global.f32 	[%rd72], %f66;
	ld.global.u32 	%r39, [%rd6];
	mul.wide.u32 	%rd73, %r39, 4;
	add.s64 	%rd74, %rd3, %rd73;
	ld.global.f32 	%f67, [%rd74];
	fma.rn.f32 	%f68, %f67, 0f40000000, 0f3F800000;
	st.global.f32 	[%rd74], %f68;
	ld.global.u32 	%r40, [%rd6];
	mul.wide.u32 	%rd75, %r40, 4;
	add.s64 	%rd76, %rd3, %rd75;
	ld.global.f32 	%f69, [%rd76];
	fma.rn.f32 	%f70, %f69, 0f40000000, 0f3F800000;
	st.global.f32 	[%rd76], %f70;
	ld.global.u32 	%r41, [%rd6];
	mul.wide.u32 	%rd77, %r41, 4;
	add.s64 	%rd78, %rd3, %rd77;
	ld.global.f32 	%f71, [%rd78];
	fma.rn.f32 	%f72, %f71, 0f40000000, 0f3F800000;
	st.global.f32 	[%rd78], %f72;
	ld.global.u32 	%r42, [%rd6];
	mul.wide.u32 	%rd79, %r42, 4;
	add.s64 	%rd80, %rd3, %rd79;
	ld.global.f32 	%f73, [%rd80];
	fma.rn.f32 	%f74, %f73, 0f40000000, 0f3F800000;
	st.global.f32 	[%rd80], %f74;
	ld.global.u32 	%r43, [%rd6];
	mul.wide.u32 	%rd81, %r43, 4;
	add.s64 	%rd82, %rd3, %rd81;
	ld.global.f32 	%f75, [%rd82];
	fma.rn.f32 	%f76, %f75, 0f40000000, 0f3F800000;
	st.global.f32 	[%rd82], %f76;
	ld.global.u32 	%r44, [%rd6];
	mul.wide.u32 	%rd83, %r44, 4;
	add.s64 	%rd84, %rd3, %rd83;
	ld.global.f32 	%f77, [%rd84];
	fma.rn.f32 	%f78, %f77, 0f40000000, 0f3F800000;
	st.global.f32 	[%rd84], %f78;
	ld.global.u32 	%r45, [%rd6];
	mul.wide.u32 	%rd85, %r45, 4;
	add.s64 	%rd86, %rd3, %rd85;
	ld.global.f32 	%f79, [%rd86];
	fma.rn.f32 	%f80, %f79, 0f40000000, 0f3F800000;
	st.global.f32 	[%rd86], %f80;
	ld.global.u32 	%r46, [%rd6];
	mul.wide.u32 	%rd87, %r46, 4;
	add.s64 	%rd88, %rd3, %rd87;
	ld.global.f32 	%f81, [%rd88];
	fma.rn.f32 	%f82, %f81, 0f40000000, 0f3F800000;
	st.global.f32 	[%rd88], %f82;
	ld.global.u32 	%r47, [%rd6];
	mul.wide.u32 	%rd89, %r47, 4;
	add.s64 	%rd90, %rd3, %rd89;
	ld.global.f32 	%f83, [%rd90];
	fma.rn.f32 	%f84, %f83, 0f40000000, 0f3F800000;
	st.global.f32 	[%rd90], %f84;
	ld.global.u32 	%r48, [%rd6];
	mul.wide.u32 	%rd91, %r48, 4;
	add.s64 	%rd92, %rd3, %rd91;
	ld.global.f32 	%f85, [%rd92];
	fma.rn.f32 	%f86, %f85, 0f40000000, 0f3F800000;
	st.global.f32 	[%rd92], %f86;
	ld.global.u32 	%r49, [%rd6];
	mul.wide.u32 	%rd93, %r49, 4;
	add.s64 	%rd94, %rd3, %rd93;
	ld.global.f32 	%f87, [%rd94];
	fma.rn.f32 	%f88, %f87, 0f40000000, 0f3F800000;
	st.global.f32 	[%rd94], %f88;
	ld.global.u32 	%r50, [%rd6];
	mul.wide.u32 	%rd95, %r50, 4;
	add.s64 	%rd96, %rd3, %rd95;
	ld.global.f32 	%f89, [%rd96];
	fma.rn.f32 	%f90, %f89, 0f40000000, 0f3F800000;
	st.global.f32 	[%rd96], %f90;
	ld.global.u32 	%r51, [%rd6];
	mul.wide.u32 	%rd97, %r51, 4;
	add.s64 	%rd98, %rd3, %rd97;
	ld.global.f32 	%f91, [%rd98];
	fma.rn.f32 	%f92, %f91, 0f40000000, 0f3F800000;
	st.global.f32 	[%rd98], %f92;
	ld.global.u32 	%r52, [%rd6];
	mul.wide.u32 	%rd99, %r52, 4;
	add.s64 	%rd100, %rd3, %rd99;
	ld.global.f32 	%f93, [%rd100];
	fma.rn.f32 	%f94, %f93, 0f40000000, 0f3F800000;
	st.global.f32 	[%rd100], %f94;
	ld.global.u32 	%r53, [%rd6];
	mul.wide.u32 	%rd101, %r53, 4;
	add.s64 	%rd102, %rd3, %rd101;
	ld.global.f32 	%f95, [%rd102];
	fma.rn.f32 	%f96, %f95, 0f40000000, 0f3F800000;
	st.global.f32 	[%rd102], %f96;
	ld.global.u32 	%r54, [%rd6];
	mul.wide.u32 	%rd103, %r54, 4;
	add.s64 	%rd104, %rd3, %rd103;
	ld.global.f32 	%f97, [%rd104];
	fma.rn.f32 	%f98, %f97, 0f40000000, 0f3F800000;
	st.global.f32 	[%rd104], %f98;
	ld.global.u32 	%r55, [%rd6];
	mul.wide.u32 	%rd105, %r55, 4;
	add.s64 	%rd106, %rd3, %rd105;
	ld.global.f32 	%f99, [%rd106];
	fma.rn.f32 	%f100, %f99, 0f40000000, 0f3F800000;
	st.global.f32 	[%rd106], %f100;
	ld.global.u32 	%r56, [%rd6];
	mul.wide.u32 	%rd107, %r56, 4;
	add.s64 	%rd108, %rd3, %rd107;
	ld.global.f32 	%f101, [%rd108];
	fma.rn.f32 	%f102, %f101, 0f40000000, 0f3F800000;
	st.global.f32 	[%rd108], %f102;
	ld.global.u32 	%r57, [%rd6];
	mul.wide.u32 	%rd109, %r57, 4;
	add.s64 	%rd110, %rd3, %rd109;
	ld.global.f32 	%f103, [%rd110];
	fma.rn.f32 	%f104, %f103, 0f40000000, 0f3F800000;
	st.global.f32 	[%rd110], %f104;
	ld.global.u32 	%r58, [%rd6];
	mul.wide.u32 	%rd111, %r58, 4;
	add.s64 	%rd112, %rd3, %rd111;
	ld.global.f32 	%f105, [%rd112];
	fma.rn.f32 	%f106, %f105, 0f40000000, 0f3F800000;
	st.global.f32 	[%rd112], %f106;
	ld.global.u32 	%r59, [%rd6];
	mul.wide.u32 	%rd113, %r59, 4;
	add.s64 	%rd114, %rd3, %rd113;
	ld.global.f32 	%f107, [%rd114];
	fma.rn.f32 	%f108, %f107, 0f40000000, 0f3F800000;
	st.global.f32 	[%rd114], %f108;
	ld.global.u32 	%r60, [%rd6];
	mul.wide.u32 	%rd115, %r60, 4;
	add.s64 	%rd116, %rd3, %rd115;
	ld.global.f32 	%f109, [%rd116];
	fma.rn.f32 	%f110, %f109, 0f40000000, 0f3F800000;
	st.global.f32 	[%rd116], %f110;
	ld.global.u32 	%r61, [%rd6];
	mul.wide.u32 	%rd117, %r61, 4;
	add.s64 	%rd118, %rd3, %rd117;
	ld.global.f32 	%f111, [%rd118];
	fma.rn.f32 	%f112, %f111, 0f40000000, 0f3F800000;
	st.global.f32 	[%rd118], %f112;
	ld.global.u32 	%r62, [%rd6];
	mul.wide.u32 	%rd119, %r62, 4;
	add.s64 	%rd120, %rd3, %rd119;
	ld.global.f32 	%f113, [%rd120];
	fma.rn.f32 	%f114, %f113, 0f40000000, 0f3F800000;
	st.global.f32 	[%rd120], %f114;
	ld.global.u32 	%r63, [%rd6];
	mul.wide.u32 	%rd121, %r63, 4;
	add.s64 	%rd122, %rd3, %rd121;
	ld.global.f32 	%f115, [%rd122];
	fma.rn.f32 	%f116, %f115, 0f40000000, 0f3F800000;
	st.global.f32 	[%rd122], %f116;
	ld.global.u32 	%r64, [%rd6];
	mul.wide.u32 	%rd123, %r64, 4;
	add.s64 	%rd124, %rd3, %rd123;
	ld.global.f32 	%f117, [%rd124];
	fma.rn.f32 	%f118, %f117, 0f40000000, 0f3F800000;
	st.global.f32 	[%rd124], %f118;
	ld.global.u32 	%r65, [%rd6];
	mul.wide.u32 	%rd125, %r65, 4;
	add.s64 	%rd126, %rd3, %rd125;
	ld.global.f32 	%f119, [%rd126];
	fma.rn.f32 	%f120, %f119, 0f40000000, 0f3F800000;
	st.global.f32 	[%rd126], %f120;
	ld.global.u32 	%r66, [%rd6];
	mul.wide.u32 	%rd127, %r66, 4;
	add.s64 	%rd128, %rd3, %rd127;
	ld.global.f32 	%f121, [%rd128];
	fma.rn.f32 	%f122, %f121, 0f40000000, 0f3F800000;
	st.global.f32 	[%rd128], %f122;
	ld.global.u32 	%r67, [%rd6];
	mul.wide.u32 	%rd129, %r67, 4;
	add.s64 	%rd130, %rd3, %rd129;
	ld.global.f32 	%f123, [%rd130];
	fma.rn.f32 	%f124, %f123, 0f40000000, 0f3F800000;
	st.global.f32 	[%rd130], %f124;
	ld.global.u32 	%r68, [%rd6];
	mul.wide.u32 	%rd131, %r68, 4;
	add.s64 	%rd132, %rd3, %rd131;
	ld.global.f32 	%f125, [%rd132];
	fma.rn.f32 	%f126, %f125, 0f40000000, 0f3F800000;
	st.global.f32 	[%rd132], %f126;
	ld.global.u32 	%r69, [%rd6];
	mul.wide.u32 	%rd133, %r69, 4;
	add.s64 	%rd134, %rd3, %rd133;
	ld.global.f32 	%f127, [%rd134];
	fma.rn.f32 	%f128, %f127, 0f40000000, 0f3F800000;
	st.global.f32 	[%rd134], %f128;
	ld.global.u32 	%r70, [%rd6];
	mul.wide.u32 	%rd135, %r70, 4;
	add.s64 	%rd136, %rd3, %rd135;
	ld.global.f32 	%f129, [%rd136];
	fma.rn.f32 	%f130, %f129, 0f40000000, 0f3F800000;
	st.global.f32 	[%rd136], %f130;
	ld.global.u32 	%r71, [%rd6];
	mul.wide.u32 	%rd137, %r71, 4;
	add.s64 	%rd138, %rd3, %rd137;
	ld.global.f32 	%f131, [%rd138];
	fma.rn.f32 	%f132, %f131, 0f40000000, 0f3F800000;
	st.global.f32 	[%rd138], %f132;
	ld.global.u32 	%r72, [%rd6];
	mul.wide.u32 	%rd139, %r72, 4;
	add.s64 	%rd140, %rd3, %rd139;
	ld.global.f32 	%f133, [%rd140];
	fma.rn.f32 	%f134, %f133, 0f40000000, 0f3F800000;
	st.global.f32 	[%rd140], %f134;
	ld.global.u32 	%r73, [%rd6];
	mul.wide.u32 	%rd141, %r73, 4;
	add.s64 	%rd142, %rd3, %rd141;
	ld.global.f32 	%f135, [%rd142];
	fma.rn.f32 	%f136, %f135, 0f40000000, 0f3F800000;
	st.global.f32 	[%rd142], %f136;
	ld.global.u32 	%r74, [%rd6];
	mul.wide.u32 	%rd143, %r74, 4;
	add.s64 	%rd144, %rd3, %rd143;
	ld.global.f32 	%f137, [%rd144];
	fma.rn.f32 	%f138, %f137, 0f40000000, 0f3F800000;
	st.global.f32 	[%rd144], %f138;
	ld.global.u32 	%r75, [%rd6];
	mul.wide.u32 	%rd145, %r75, 4;
	add.s64 	%rd146, %rd3, %rd145;
	ld.global.f32 	%f139, [%rd146];
	fma.rn.f32 	%f140, %f139, 0f40000000, 0f3F800000;
	st.global.f32 	[%rd146], %f140;
	ld.global.u32 	%r76, [%rd6];
	mul.wide.u32 	%rd147, %r76, 4;
	add.s64 	%rd148, %rd3, %rd147;
	ld.global.f32 	%f141, [%rd148];
	fma.rn.f32 	%f142, %f141, 0f40000000, 0f3F800000;
	st.global.f32 	[%rd148], %f142;
	ld.global.u32 	%r77, [%rd6];
	mul.wide.u32 	%rd149, %r77, 4;
	add.s64 	%rd150, %rd3, %rd149;
	ld.global.f32 	%f143, [%rd150];
	fma.rn.f32 	%f144, %f143, 0f40000000, 0f3F800000;
	st.global.f32 	[%rd150], %f144;
	ld.global.u32 	%r78, [%rd6];
	mul.wide.u32 	%rd151, %r78, 4;
	add.s64 	%rd152, %rd3, %rd151;
	ld.global.f32 	%f145, [%rd152];
	fma.rn.f32 	%f146, %f145, 0f40000000, 0f3F800000;
	st.global.f32 	[%rd152], %f146;
	ld.global.u32 	%r79, [%rd6];
	mul.wide.u32 	%rd153, %r79, 4;
	add.s64 	%rd154, %rd3, %rd153;
	ld.global.f32 	%f147, [%rd154];
	fma.rn.f32 	%f148, %f147, 0f40000000, 0f3F800000;
	st.global.f32 	[%rd154], %f148;
	ld.global.u32 	%r80, [%rd6];
	mul.wide.u32 	%rd155, %r80, 4;
	add.s64 	%rd156, %rd3, %rd155;
	ld.global.f32 	%f149, [%rd156];
	fma.rn.f32 	%f150, %f149, 0f40000000, 0f3F800000;
	st.global.f32 	[%rd156], %f150;
	ld.global.u32 	%r81, [%rd6];
	mul.wide.u32 	%rd157, %r81, 4;
	add.s64 	%rd158, %rd3, %rd157;
	ld.global.f32 	%f151, [%rd158];
	fma.rn.f32 	%f152, %f151, 0f40000000, 0f3F800000;
	st.global.f32 	[%rd158], %f152;
	ld.global.u32 	%r82, [%rd6];
	mul.wide.u32 	%rd159, %r82, 4;
	add.s64 	%rd160, %rd3, %rd159;
	ld.global.f32 	%f153, [%rd160];
	fma.rn.f32 	%f154, %f153, 0f40000000, 0f3F800000;
	st.global.f32 	[%rd160], %f154;
	ld.global.u32 	%r83, [%rd6];
	mul.wide.u32 	%rd161, %r83, 4;
	add.s64 	%rd162, %rd3, %rd161;
	ld.global.f32 	%f155, [%rd162];
	fma.rn.f32 	%f156, %f155, 0f40000000, 0f3F800000;
	st.global.f32 	[%rd162], %f156;
	ld.global.u32 	%r84, [%rd6];
	mul.wide.u32 	%rd163, %r84, 4;
	add.s64 	%rd164, %rd3, %rd163;
	ld.global.f32 	%f157, [%rd164];
	fma.rn.f32 	%f158, %f157, 0f40000000, 0f3F800000;
	st.global.f32 	[%rd164], %f158;
	ld.global.u32 	%r85, [%rd6];
	mul.wide.u32 	%rd165, %r85, 4;
	add.s64 	%rd166, %rd3, %rd165;
	ld.global.f32 	%f159, [%rd166];
	fma.rn.f32 	%f160, %f159, 0f40000000, 0f3F800000;
	st.global.f32 	[%rd166], %f160;
	ld.global.u32 	%r86, [%rd6];
	mul.wide.u32 	%rd167, %r86, 4;
	add.s64 	%rd168, %rd3, %rd167;
	ld.global.f32 	%f161, [%rd168];
	fma.rn.f32 	%f162, %f161, 0f40000000, 0f3F800000;
	st.global.f32 	[%rd168], %f162;
	ld.global.u32 	%r87, [%rd6];
	mul.wide.u32 	%rd169, %r87, 4;
	add.s64 	%rd170, %rd3, %rd169;
	ld.global.f32 	%f163, [%rd170];
	fma.rn.f32 	%f164, %f163, 0f40000000, 0f3F800000;
	st.global.f32 	[%rd170], %f164;
	ld.global.u32 	%r88, [%rd6];
	mul.wide.u32 	%rd171, %r88, 4;
	add.s64 	%rd172, %rd3, %rd171;
	ld.global.f32 	%f165, [%rd172];
	fma.rn.f32 	%f166, %f165, 0f40000000, 0f3F800000;
	st.global.f32 	[%rd172], %f166;
	ld.global.u32 	%r89, [%rd6];
	mul.wide.u32 	%rd173, %r89, 4;
	add.s64 	%rd174, %rd3, %rd173;
	ld.global.f32 	%f167, [%rd174];
	fma.rn.f32 	%f168, %f167, 0f40000000, 0f3F800000;
	st.global.f32 	[%rd174], %f168;
	ld.global.u32 	%r90, [%rd6];
	mul.wide.u32 	%rd175, %r90, 4;
	add.s64 	%rd176, %rd3, %rd175;
	ld.global.f32 	%f169, [%rd176];
	fma.rn.f32 	%f170, %f169, 0f40000000, 0f3F800000;
	st.global.f32 	[%rd176], %f170;
	ld.global.u32 	%r91, [%rd6];
	mul.wide.u32 	%rd177, %r91, 4;
	add.s64 	%rd178, %rd3, %rd177;
	ld.global.f32 	%f171, [%rd178];
	fma.rn.f32 	%f172, %f171, 0f40000000, 0f3F800000;
	st.global.f32 	[%rd178], %f172;
	ld.global.u32 	%r92, [%rd6];
	mul.wide.u32 	%rd179, %r92, 4;
	add.s64 	%rd180, %rd3, %rd179;
	ld.global.f32 	%f173, [%rd180];
	fma.rn.f32 	%f174, %f173, 0f40000000, 0f3F800000;
	st.global.f32 	[%rd180], %f174;
	ld.global.u32 	%r93, [%rd6];
	mul.wide.u32 	%rd181, %r93, 4;
	add.s64 	%rd182, %rd3, %rd181;
	ld.global.f32 	%f175, [%rd182];
	fma.rn.f32 	%f176, %f175, 0f40000000, 0f3F800000;
	st.global.f32 	[%rd182], %f176;
	ld.global.u32 	%r94, [%rd6];
	mul.wide.u32 	%rd183, %r94, 4;
	add.s64 	%rd184, %rd3, %rd183;
	ld.global.f32 	%f177, [%rd184];
	fma.rn.f32 	%f178, %f177, 0f40000000, 0f3F800000;
	st.global.f32 	[%rd184], %f178;
	ld.global.u32 	%r95, [%rd6];
	mul.wide.u32 	%rd185, %r95, 4;
	add.s64 	%rd186, %rd3, %rd185;
	ld.global.f32 	%f179, [%rd186];
	fma.rn.f32 	%f180, %f179, 0f40000000, 0f3F800000;
	st.global.f32 	[%rd186], %f180;
	ld.global.u32 	%r96, [%rd6];
	mul.wide.u32 	%rd187, %r96, 4;
	add.s64 	%rd188, %rd3, %rd187;
	ld.global.f32 	%f181, [%rd188];
	fma.rn.f32 	%f182, %f181, 0f40000000, 0f3F800000;
	st.global.f32 	[%rd188], %f182;
	ld.global.u32 	%r97, [%rd6];
	mul.wide.u32 	%rd189, %r97, 4;
	add.s64 	%rd190, %rd3, %rd189;
	ld.global.f32 	%f183, [%rd190];
	fma.rn.f32 	%f184, %f183, 0f40000000, 0f3F800000;
	st.global.f32 	[%rd190], %f184;
	ld.global.u32 	%r98, [%rd6];
	mul.wide.u32 	%rd191, %r98, 4;
	add.s64 	%rd192, %rd3, %rd191;
	ld.global.f32 	%f185, [%rd192];
	fma.rn.f32 	%f186, %f185, 0f40000000, 0f3F800000;
	st.global.f32 	[%rd192], %f186;
	ld.global.u32 	%r99, [%rd6];
	mul.wide.u32 	%rd193, %r99, 4;
	add.s64 	%rd194, %rd3, %rd193;
	ld.global.f32 	%f187, [%rd194];
	fma.rn.f32 	%f188, %f187, 0f40000000, 0f3F800000;
	st.global.f32 	[%rd194], %f188;
	ld.global.u32 	%r100, [%rd6];
	mul.wide.u32 	%rd195, %r100, 4;
	add.s64 	%rd196, %rd3, %rd195;
	ld.global.f32 	%f189, [%rd196];
	fma.rn.f32 	%f190, %f189, 0f40000000, 0f3F800000;
	st.global.f32 	[%rd196], %f190;
	ld.global.u32 	%r101, [%rd6];
	mul.wide.u32 	%rd197, %r101, 4;
	add.s64 	%rd198, %rd3, %rd197;
	ld.global.f32 	%f191, [%rd198];
	fma.rn.f32 	%f192, %f191, 0f40000000, 0f3F800000;
	st.global.f32 	[%rd198], %f192;
	ld.global.u32 	%r102, [%rd6];
	mul.wide.u32 	%rd199, %r102, 4;
	add.s64 	%rd200, %rd3, %rd199;
	ld.global.f32 	%f193, [%rd200];
	fma.rn.f32 	%f194, %f193, 0f40000000, 0f3F800000;
	st.global.f32 	[%rd200], %f194;
	ld.global.u32 	%r103, [%rd6];
	mul.wide.u32 	%rd201, %r103, 4;
	add.s64 	%rd202, %rd3, %rd201;
	ld.global.f32 	%f195, [%rd202];
	fma.rn.f32 	%f196, %f195, 0f40000000, 0f3F800000;
	st.global.f32 	[%rd202], %f196;
	ld.global.u32 	%r104, [%rd6];
	mul.wide.u32 	%rd203, %r104, 4;
	add.s64 	%rd204, %rd3, %rd203;
	ld.global.f32 	%f197, [%rd204];
	fma.rn.f32 	%f198, %f197, 0f40000000, 0f3F800000;
	st.global.f32 	[%rd204], %f198;
	ld.global.u32 	%r105, [%rd6];
	mul.wide.u32 	%rd205, %r105, 4;
	add.s64 	%rd206, %rd3, %rd205;
	ld.global.f32 	%f199, [%rd206];
	fma.rn.f32 	%f200, %f199, 0f40000000, 0f3F800000;
	st.global.f32 	[%rd206], %f200;
$L__BB1_2:
	ret;

}


// ===== COMPILED SASS (sm_100) =====

	.target	sm_100

	.elftype	@"ET_EXEC"


//--------------------- .note.nv.tkinfo           --------------------------
	.section	.note.nv.tkinfo,"",@"SHT_NOTE"
	.sectionflags	@"SHF_NOTE_NV_TKINFO"
	.tkinfo
        /*0018*/ 	.word	0x00000002
        /*0030*/ 	.string	""
        /*0030*/ 	.string	"ptxas"
        /*0030*/ 	.string	"Cuda compilation tools, release 13.0, V13.0.88"
        /*0030*/ 	.string	"Build cuda_13.0.r13.0/compiler.36424714_0"
        /*0030*/ 	.string	"-arch sm_100 -m 64 "



//--------------------- .note.nv.cuinfo           --------------------------
	.section	.note.nv.cuinfo,"",@"SHT_NOTE"
	.sectionflags	@"SHF_NOTE_NV_CUINFO"
        /*0018*/ 	.short	0x0002
        /*001a*/ 	.short	0x0064
        /*001c*/ 	.short	0x0082
	.zero		2


//--------------------- .nv.info                  --------------------------
	.section	.nv.info,"",@"SHT_CUDA_INFO"
	.align	4


	//----- nvinfo : EIATTR_REGCOUNT
	.align		4
        /*0000*/ 	.byte	0x04, 0x2f
        /*0002*/ 	.short	(.L_10 - .L_9)
	.align		4
.L_9:
        /*0004*/ 	.word	index@(_Z23generate_random_indicesPjiy)
        /*0008*/ 	.word	0x0000001f


	//----- nvinfo : EIATTR_FRAME_SIZE
	.align		4
.L_10:
        /*000c*/ 	.byte	0x04, 0x11
        /*000e*/ 	.short	(.L_12 - .L_11)
	.align		4
.L_11:
        /*0010*/ 	.word	index@(_Z23generate_random_indicesPjiy)
        /*0014*/ 	.word	0x00000030


	//----- nvinfo : EIATTR_REGCOUNT
	.align		4
.L_12:
        /*0018*/ 	.byte	0x04, 0x2f
        /*001a*/ 	.short	(.L_14 - .L_13)
	.align		4
.L_13:
        /*001c*/ 	.word	index@(_Z20random_access_kernelPfPji)
        /*0020*/ 	.word	0x00000014


	//----- nvinfo : EIATTR_FRAME_SIZE
	.align		4
.L_14:
        /*0024*/ 	.byte	0x04, 0x11
        /*0026*/ 	.short	(.L_16 - .L_15)
	.align		4
.L_15:
        /*0028*/ 	.word	index@(_Z20random_access_kernelPfPji)
        /*002c*/ 	.word	0x00000000


	//----- nvinfo : EIATTR_MIN_STACK_SIZE
	.align		4
.L_16:
        /*0030*/ 	.byte	0x04, 0x12
        /*0032*/ 	.short	(.L_18 - .L_17)
	.align		4
.L_17:
        /*0034*/ 	.word	index@(_Z20random_access_kernelPfPji)
        /*0038*/ 	.word	0x00000000


	//----- nvinfo : EIATTR_MIN_STACK_SIZE
	.align		4
.L_18:
        /*003c*/ 	.byte	0x04, 0x12
        /*003e*/ 	.short	(.L_20 - .L_19)
	.align		4
.L_19:
        /*0040*/ 	.word	index@(_Z23generate_random_indicesPjiy)
        /*0044*/ 	.word	0x00000030
.L_20:


//--------------------- .nv.compat                --------------------------
	.section	.nv.compat,"",@"SHT_CUDA_COMPAT_INFO"
	.align	4
        /*0000*/ 	.byte	0x02, 0x09, 0x00, 0x00, 0x02, 0x02, 0x01, 0x00, 0x02, 0x05, 0x05, 0x00, 0x03, 0x07, 0x01, 0x01
        /*0010*/ 	.byte	0x02, 0x03, 0x00, 0x00, 0x02, 0x06, 0x01, 0x00, 0x04, 0x0b, 0x08, 0x00, 0x09, 0x00, 0x00, 0x00
        /*0020*/ 	.byte	0x00, 0x00, 0x00, 0x00


//--------------------- .nv.info._Z20random_access_kernelPfPji --------------------------
	.section	.nv.info._Z20random_access_kernelPfPji,"",@"SHT_CUDA_INFO"
	.sectionflags	@""
	.align	4


	//----- nvinfo : EIATTR_CUDA_API_VERSION
	.align		4
        /*0000*/ 	.byte	0x04, 0x37
        /*0002*/ 	.short	(.L_22 - .L_21)
.L_21:
        /*0004*/ 	.word	0x00000082


	//----- nvinfo : EIATTR_KPARAM_INFO
	.align		4
.L_22:
        /*0008*/ 	.byte	0x04, 0x17
        /*000a*/ 	.short	(.L_24 - .L_23)
.L_23:
        /*000c*/ 	.word	0x00000000
        /*0010*/ 	.short	0x0002
        /*0012*/ 	.short	0x0010
        /*0014*/ 	.byte	0x00, 0xf0, 0x11, 0x00


	//----- nvinfo : EIATTR_KPARAM_INFO
	.align		4
.L_24:
        /*0018*/ 	.byte	0x04, 0x17
        /*001a*/ 	.short	(.L_26 - .L_25)
.L_25:
        /*001c*/ 	.word	0x00000000
        /*0020*/ 	.short	0x0001
        /*0022*/ 	.short	0x0008
        /*0024*/ 	.byte	0x00, 0xf5, 0x21, 0x00


	//----- nvinfo : EIATTR_KPARAM_INFO
	.align		4
.L_26:
        /*0028*/ 	.byte	0x04, 0x17
        /*002a*/ 	.short	(.L_28 - .L_27)
.L_27:
        /*002c*/ 	.word	0x00000000
        /*0030*/ 	.short	0x0000
        /*0032*/ 	.short	0x0000
        /*0034*/ 	.byte	0x00, 0xf5, 0x21, 0x00


	//----- nvinfo : EIATTR_SPARSE_MMA_MASK
	.align		4
.L_28:
        /*0038*/ 	.byte	0x03, 0x50
        /*003a*/ 	.short	0x0000


	//----- nvinfo : EIATTR_MAXREG_COUNT
	.align		4
        /*003c*/ 	.byte	0x03, 0x1b
        /*003e*/ 	.short	0x00ff


	//----- nvinfo : EIATTR_MERCURY_ISA_VERSION
	.align		4
        /*0040*/ 	.byte	0x03, 0x5f
        /*0042*/ 	.short	0x0101


	//----- nvinfo : EIATTR_VRC_CTA_INIT_COUNT
	.align		4
        /*0044*/ 	.byte	0x02, 0x4a
	.zero		1
	.zero		1


	//----- nvinfo : EIATTR_EXIT_INSTR_OFFSETS
	.align		4
        /*0048*/ 	.byte	0x04, 0x1c
        /*004a*/ 	.short	(.L_30 - .L_29)


	//   ....[0]....
.L_29:
        /*004c*/ 	.word	0x00000070


	//   ....[1]....
        /*0050*/ 	.word	0x00002010


	//----- nvinfo : EIATTR_CBANK_PARAM_SIZE
	.align		4
.L_30:
        /*0054*/ 	.byte	0x03, 0x19
        /*0056*/ 	.short	0x0014


	//----- nvinfo : EIATTR_PARAM_CBANK
	.align		4
        /*0058*/ 	.byte	0x04, 0x0a
        /*005a*/ 	.short	(.L_32 - .L_31)
	.align		4
.L_31:
        /*005c*/ 	.word	index@(.nv.constant0._Z20random_access_kernelPfPji)
        /*0060*/ 	.short	0x0380
        /*0062*/ 	.short	0x0014


	//----- nvinfo : EIATTR_SW_WAR
	.align		4
.L_32:
        /*0064*/ 	.byte	0x04, 0x36
        /*0066*/ 	.short	(.L_34 - .L_33)
.L_33:
        /*0068*/ 	.word	0x00000008
.L_34:


//--------------------- .nv.info._Z23generate_random_indicesPjiy --------------------------
	.section	.nv.info._Z23generate_random_indicesPjiy,"",@"SHT_CUDA_INFO"
	.sectionflags	@""
	.align	4


	//----- nvinfo : EIATTR_CUDA_API_VERSION
	.align		4
        /*0000*/ 	.byte	0x04, 0x37
        /*0002*/ 	.short	(.L_36 - .L_35)
.L_35:
        /*0004*/ 	.word	0x00000082


	//----- nvinfo : EIATTR_KPARAM_INFO
	.align		4
.L_36:
        /*0008*/ 	.byte	0x04, 0x17
        /*000a*/ 	.short	(.L_38 - .L_37)
.L_37:
        /*000c*/ 	.word	0x00000000
        /*0010*/ 	.short	0x0002
        /*0012*/ 	.short	0x0010
        /*0014*/ 	.byte	0x00, 0xf0, 0x21, 0x00


	//----- nvinfo : EIATTR_KPARAM_INFO
	.align		4
.L_38:
        /*0018*/ 	.byte	0x04, 0x17
        /*001a*/ 	.short	(.L_40 - .L_39)
.L_39:
        /*001c*/ 	.word	0x00000000
        /*0020*/ 	.short	0x0001
        /*0022*/ 	.short	0x0008
        /*0024*/ 	.byte	0x00, 0xf0, 0x11, 0x00


	//----- nvinfo : EIATTR_KPARAM_INFO
	.align		4
.L_40:
        /*0028*/ 	.byte	0x04, 0x17
        /*002a*/ 	.short	(.L_42 - .L_41)
.L_41:
        /*002c*/ 	.word	0x00000000
        /*0030*/ 	.short	0x0000
        /*0032*/ 	.short	0x0000
        /*0034*/ 	.byte	0x00, 0xf5, 0x21, 0x00


	//----- nvinfo : EIATTR_SPARSE_MMA_MASK
	.align		4
.L_42:
        /*0038*/ 	.byte	0x03, 0x50
        /*003a*/ 	.short	0x0000


	//----- nvinfo : EIATTR_MAXREG_COUNT
	.align		4
        /*003c*/ 	.byte	0x03, 0x1b
        /*003e*/ 	.short	0x00ff


	//----- nvinfo : EIATTR_MERCURY_ISA_VERSION
	.align		4
        /*0040*/ 	.byte	0x03, 0x5f
        /*0042*/ 	.short	0x0101


	//----- nvinfo : EIATTR_VRC_CTA_INIT_COUNT
	.align		4
        /*0044*/ 	.byte	0x02, 0x4a
	.zero		1
	.zero		1


	//----- nvinfo : EIATTR_EXIT_INSTR_OFFSETS
	.align		4
        /*0048*/ 	.byte	0x04, 0x1c
        /*004a*/ 	.short	(.L_44 - .L_43)


	//   ....[0]....
.L_43:
        /*004c*/ 	.word	0x00000080


	//   ....[1]....
        /*0050*/ 	.word	0x000028f0


	//----- nvinfo : EIATTR_CRS_STACK_SIZE
	.align		4
.L_44:
        /*0054*/ 	.byte	0x04, 0x1e
        /*0056*/ 	.short	(.L_46 - .L_45)
.L_45:
        /*0058*/ 	.word	0x00000000


	//----- nvinfo : EIATTR_CBANK_PARAM_SIZE
	.align		4
.L_46:
        /*005c*/ 	.byte	0x03, 0x19
        /*005e*/ 	.short	0x0018


	//----- nvinfo : EIATTR_PARAM_CBANK
	.align		4
        /*0060*/ 	.byte	0x04, 0x0a
        /*0062*/ 	.short	(.L_48 - .L_47)
	.align		4
.L_47:
        /*0064*/ 	.word	index@(.nv.constant0._Z23generate_random_indicesPjiy)
        /*0068*/ 	.short	0x0380
        /*006a*/ 	.short	0x0018


	//----- nvinfo : EIATTR_SW_WAR
	.align		4
.L_48:
        /*006c*/ 	.byte	0x04, 0x36
        /*006e*/ 	.short	(.L_50 - .L_49)
.L_49:
        /*0070*/ 	.word	0x00000008
.L_50:


//--------------------- .nv.callgraph             --------------------------
	.section	.nv.callgraph,"",@"SHT_CUDA_CALLGRAPH"
	.align	4
	.sectionentsize	8
	.align		4
        /*0000*/ 	.word	0x00000000
	.align		4
        /*0004*/ 	.word	0xffffffff
	.align		4
        /*0008*/ 	.word	0x00000000
	.align		4
        /*000c*/ 	.word	0xfffffffe
	.align		4
        /*0010*/ 	.word	0x00000000
	.align		4
        /*0014*/ 	.word	0xfffffffd
	.align		4
        /*0018*/ 	.word	0x00000000
	.align		4
        /*001c*/ 	.word	0xfffffffc


//--------------------- .nv.constant4             --------------------------
	.section	.nv.constant4,"a",@progbits
	.align	8
	.align		8
.nv.constant4:
        /*0000*/ 	.dword	precalc_xorwow_matrix
	.align		8
        /*0008*/ 	.dword	precalc_xorwow_offset_matrix
	.align		8
        /*0010*/ 	.dword	mrg32k3aM1
	.align		8
        /*0018*/ 	.dword	mrg32k3aM2
	.align		8
        /*0020*/ 	.dword	mrg32k3aM1SubSeq
	.align		8
        /*0028*/ 	.dword	mrg32k3aM2SubSeq
	.align		8
        /*0030*/ 	.dword	mrg32k3aM1Seq
	.align		8
        /*0038*/ 	.dword	mrg32k3aM2Seq


//--------------------- .nv.constant3             --------------------------
	.section	.nv.constant3,"a",@progbits
	.align	8
.nv.constant3:
	.type		__cr_lgamma_table,@object
	.size		__cr_lgamma_table,(.L_8 - __cr_lgamma_table)
__cr_lgamma_table:
        /*0000*/ 	.byte	0x00, 0x00, 0x00, 0x00, 0x00, 0x00, 0x00, 0x00, 0x00, 0x00, 0x00, 0x00, 0x00, 0x00, 0x00, 0x00
        /*0010*/ 	.byte	0xef, 0x39, 0xfa, 0xfe, 0x42, 0x2e, 0xe6, 0x3f, 0x02, 0x20, 0x2a, 0xfa, 0x0b, 0xab, 0xfc, 0x3f
        /*0020*/ 	.byte	0xf9, 0x2c, 0x92, 0x7c, 0xa7, 0x6c, 0x09, 0x40, 0xc9, 0x79, 0x44, 0x3c, 0x64, 0x26, 0x13, 0x40
        /*0030*/ 	.byte	0xca, 0x01, 0xcf, 0x3a, 0x27, 0x51, 0x1a, 0x40, 0x30, 0xcc, 0x2d, 0xf3, 0xe1, 0x0c, 0x21, 0x40
        /*0040*/ 	.byte	0x0d, 0xb7, 0xfc, 0x82, 0x8e, 0x35, 0x25, 0x40
.L_8:


//--------------------- .text._Z20random_access_kernelPfPji --------------------------
	.section	.text._Z20random_access_kernelPfPji,"ax",@progbits
	.align	128
        .global         _Z20random_access_kernelPfPji
        .type           _Z20random_access_kernelPfPji,@function
        .size           _Z20random_access_kernelPfPji,(.L_x_13 - _Z20random_access_kernelPfPji)
        .other          _Z20random_access_kernelPfPji,@"STO_CUDA_ENTRY STV_DEFAULT"
_Z20random_access_kernelPfPji:
.text._Z20random_access_kernelPfPji:
[----:B------:R-:W-:Y:S01]  /*0000*/  LDC R1, c[0x0][0x37c] ;  /* 0x0000df00ff017b82 */ /* 0x000fe20000000800 */
[----:B------:R-:W0:Y:S07]  /*0010*/  S2R R0, SR_TID.X ;  /* 0x0000000000007919 */ /* 0x000e2e0000002100 */
[----:B------:R-:W0:Y:S01]  /*0020*/  S2UR UR4, SR_CTAID.X ;  /* 0x00000000000479c3 */ /* 0x000e220000002500 */
[----:B------:R-:W1:Y:S07]  /*0030*/  LDCU UR5, c[0x0][0x390] ;  /* 0x00007200ff0577ac */ /* 0x000e6e0008000800 */
[----:B------:R-:W0:Y:S02]  /*0040*/  LDC R3, c[0x0][0x360] ;  /* 0x0000d800ff037b82 */ /* 0x000e240000000800 */
[----:B0-----:R-:W-:-:S05]  /*0050*/  IMAD R3, R3, UR4, R0 ;  /* 0x0000000403037c24 */ /* 0x001fca000f8e0200 */
[----:B-1----:R-:W-:-:S13]  /*0060*/  ISETP.GE.AND P0, PT, R3, UR5, PT ;  /* 0x0000000503007c0c */ /* 0x002fda000bf06270 */
[----:B------:R-:W-:Y:S05]  /*0070*/  @P0 EXIT ;  /* 0x000000000000094d */ /* 0x000fea0003800000 */
[----:B------:R-:W0:Y:S01]  /*0080*/  LDC.64 R4, c[0x0][0x388] ;  /* 0x0000e200ff047b82 */ /* 0x000e220000000a00 */
[----:B------:R-:W1:Y:S01]  /*0090*/  LDCU.64 UR4, c[0x0][0x358] ;  /* 0x00006b00ff0477ac */ /* 0x000e620008000a00 */
[----:B0-----:R-:W-:-:S06]  /*00a0*/  IMAD.WIDE R4, R3, 0x4, R4 ;  /* 0x0000000403047825 */ /* 0x001fcc00078e0204 */
[----:B------:R-:W0:Y:S01]  /*00b0*/  LDC.64 R2, c[0x0][0x380] ;  /* 0x0000e000ff027b82 */ /* 0x000e220000000a00 */
[----:B-1----:R-:W0:Y:S01]  /*00c0*/  LDG.E R7, desc[UR4][R4.64] ;  /* 0x0000000404077981 */ /* 0x002e22000c1e1900 */
[----:B------:R-:W-:Y:S02]  /*00d0*/  HFMA2 R0, -RZ, RZ, 2, 0 ;  /* 0x40000000ff007431 */ /* 0x000fe400000001ff */
[----:B0-----:R-:W-:-:S05]  /*00e0*/  IMAD.WIDE.U32 R6, R7, 0x4, R2 ;  /* 0x0000000407067825 */ /* 0x001fca00078e0002 */
[----:B------:R-:W2:Y:S02]  /*00f0*/  LDG.E R9, desc[UR4][R6.64] ;  /* 0x0000000406097981 */ /* 0x000ea4000c1e1900 */
[----:B--2---:R-:W-:-:S05]  /*0100*/  FFMA R13, R9, R0, 1 ;  /* 0x3f800000090d7423 */ /* 0x004fca0000000000 */
[----:B------:R0:W-:Y:S04]  /*0110*/  STG.E desc[UR4][R6.64], R13 ;  /* 0x0000000d06007986 */ /* 0x0001e8000c101904 */
[----:B------:R-:W2:Y:S02]  /*0120*/  LDG.E R9, desc[UR4][R4.64] ;  /* 0x0000000404097981 */ /* 0x000ea4000c1e1900 */
[----:B--2---:R-:W-:-:S05]  /*0130*/  IMAD.WIDE.U32 R8, R9, 0x4, R2 ;  /* 0x0000000409087825 */ /* 0x004fca00078e0002 */
        /* <DEDUP_REMOVED lines=8> */
[----:B0-----:R-:W3:Y:S02]  /*01c0*/  LDG.E R7, desc[UR4][R4.64] ;  /* 0x0000000404077981 */ /* 0x001ee4000c1e1900 */
[----:B---3--:R-:W-:-:S05]  /*01d0*/  IMAD.WIDE.U32 R6, R7, 0x4, R2 ;  /* 0x0000000407067825 */ /* 0x008fca00078e0002 */
[----:B------:R-:W3:Y:S02]  /*01e0*/  LDG.E R13, desc[UR4][R6.64] ;  /* 0x00000004060d7981 */ /* 0x000ee4000c1e1900 */
[----:B---3--:R-:W-:-:S05]  /*01f0*/  FFMA R13, R13, R0, 1 ;  /* 0x3f8000000d0d7423 */ /* 0x008fca0000000000 */
[----:B------:R0:W-:Y:S04]  /*0200*/  STG.E desc[UR4][R6.64], R13 ;  /* 0x0000000d06007986 */ /* 0x0001e8000c101904 */
[----:B-1----:R-:W3:Y:S02]  /*0210*/  LDG.E R9, desc[UR4][R4.64] ;  /* 0x0000000404097981 */ /* 0x002ee4000c1e1900 */
[----:B---3--:R-:W-:-:S05]  /*0220*/  IMAD.WIDE.U32 R8, R9, 0x4, R2 ;  /* 0x0000000409087825 */ /* 0x008fca00078e0002 */
[----:B------:R-:W3:Y:S02]  /*0230*/  LDG.E R15, desc[UR4][R8.64] ;  /* 0x00000004080f7981 */ /* 0x000ee4000c1e1900 */
[----:B---3--:R-:W-:-:S05]  /*0240*/  FFMA R15, R15, R0, 1 ;  /* 0x3f8000000f0f7423 */ /* 0x008fca0000000000 */
[----:B------:R1:W-:Y:S04]  /*0250*/  STG.E desc[UR4][R8.64], R15 ;  /* 0x0000000f08007986 */ /* 0x0003e8000c101904 */
[----:B--2---:R-:W2:Y:S02]  /*0260*/  LDG.E R11, desc[UR4][R4.64] ;  /* 0x00000004040b7981 */ /* 0x004ea4000c1e1900 */
        /* <DEDUP_REMOVED lines=463> */
[----:B------:R-:W-:Y:S04]  /*1f60*/  STG.E desc[UR4][R8.64], R15 ;  /* 0x0000000f08007986 */ /* 0x000fe8000c101904 */
[----:B--2---:R-:W2:Y:S02]  /*1f70*/  LDG.E R11, desc[UR4][R4.64] ;  /* 0x00000004040b7981 */ /* 0x004ea4000c1e1900 */
[----:B--2---:R-:W-:-:S05]  /*1f80*/  IMAD.WIDE.U32 R10, R11, 0x4, R2 ;  /* 0x000000040b0a7825 */ /* 0x004fca00078e0002 */
[----:B------:R-:W2:Y:S02]  /*1f90*/  LDG.E R17, desc[UR4][R10.64] ;  /* 0x000000040a117981 */ /* 0x000ea4000c1e1900 */
[----:B--2---:R-:W-:-:S05]  /*1fa0*/  FFMA R17, R17, R0, 1 ;  /* 0x3f80000011117423 */ /* 0x004fca0000000000 */
[----:B------:R-:W-:Y:S04]  /*1fb0*/  STG.E desc[UR4][R10.64], R17 ;  /* 0x000000110a007986 */ /* 0x000fe8000c101904 */
[----:B0-----:R-:W2:Y:S02]  /*1fc0*/  LDG.E R7, desc[UR4][R4.64] ;  /* 0x0000000404077981 */ /* 0x001ea4000c1e1900 */
[----:B--2---:R-:W-:-:S05]  /*1fd0*/  IMAD.WIDE.U32 R2, R7, 0x4, R2 ;  /* 0x0000000407027825 */ /* 0x004fca00078e0002 */
[----:B------:R-:W2:Y:S02]  /*1fe0*/  LDG.E R7, desc[UR4][R2.64] ;  /* 0x0000000402077981 */ /* 0x000ea4000c1e1900 */
[----:B--2---:R-:W-:-:S05]  /*1ff0*/  FFMA R7, R7, R0, 1 ;  /* 0x3f80000007077423 */ /* 0x004fca0000000000 */
[----:B------:R-:W-:Y:S01]  /*2000*/  STG.E desc[UR4][R2.64], R7 ;  /* 0x0000000702007986 */ /* 0x000fe2000c101904 */
[----:B------:R-:W-:Y:S05]  /*2010*/  EXIT ;  /* 0x000000000000794d */ /* 0x000fea0003800000 */
.L_x_0:
[----:B------:R-:W-:-:S00]  /*2020*/  BRA `(.L_x_0) ;  /* 0xfffffffc00fc7947 */ /* 0x000fc0000383ffff */
[----:B------:R-:W-:-:S00]  /*2030*/  NOP ;  /* 0x0000000000007918 */ /* 0x000fc00000000000 */
        /* <DEDUP_REMOVED lines=12> */
.L_x_13:


//--------------------- .text._Z23generate_random_indicesPjiy --------------------------
	.section	.text._Z23generate_random_indicesPjiy,"ax",@progbits
	.align	128
        .global         _Z23generate_random_indicesPjiy
        .type           _Z23generate_random_indicesPjiy,@function
        .size           _Z23generate_random_indicesPjiy,(.L_x_14 - _Z23generate_random_indicesPjiy)
        .other          _Z23generate_random_indicesPjiy,@"STO_CUDA_ENTRY STV_DEFAULT"
_Z23generate_random_indicesPjiy:
.text._Z23generate_random_indicesPjiy:
[----:B------:R-:W0:Y:S01]  /*0000*/  LDC R1, c[0x0][0x37c] ;  /* 0x0000df00ff017b82 */ /* 0x000e220000000800 */
[----:B------:R-:W1:Y:S07]  /*0010*/  S2R R3, SR_TID.X ;  /* 0x0000000000037919 */ /* 0x000e6e0000002100 */
[----:B------:R-:W1:Y:S01]  /*0020*/  S2UR UR4, SR_CTAID.X ;  /* 0x00000000000479c3 */ /* 0x000e620000002500 */
[----:B------:R-:W2:Y:S01]  /*0030*/  LDCU UR5, c[0x0][0x388] ;  /* 0x00007100ff0577ac */ /* 0x000ea20008000800 */
[----:B0-----:R-:W-:-:S06]  /*0040*/  VIADD R1, R1, 0xffffffd0 ;  /* 0xffffffd001017836 */ /* 0x001fcc0000000000 */
[----:B------:R-:W1:Y:S02]  /*0050*/  LDC R10, c[0x0][0x360] ;  /* 0x0000d800ff0a7b82 */ /* 0x000e640000000800 */
[----:B-1----:R-:W-:-:S05]  /*0060*/  IMAD R10, R10, UR4, R3 ;  /* 0x000000040a0a7c24 */ /* 0x002fca000f8e0203 */
[----:B--2---:R-:W-:-:S13]  /*0070*/  ISETP.GE.AND P0, PT, R10, UR5, PT ;  /* 0x000000050a007c0c */ /* 0x004fda000bf06270 */
[----:B------:R-:W-:Y:S05]  /*0080*/  @P0 EXIT ;  /* 0x000000000000094d */ /* 0x000fea0003800000 */
[----:B------:R-:W0:Y:S01]  /*0090*/  LDC.64 R2, c[0x0][0x390] ;  /* 0x0000e400ff027b82 */ /* 0x000e220000000a00 */
[----:B------:R-:W-:Y:S01]  /*00a0*/  ISETP.NE.AND P0, PT, R10, RZ, PT ;  /* 0x000000ff0a00720c */ /* 0x000fe20003f05270 */
[----:B------:R-:W1:Y:S01]  /*00b0*/  LDCU.64 UR6, c[0x0][0x358] ;  /* 0x00006b00ff0677ac */ /* 0x000e620008000a00 */
[----:B------:R-:W-:Y:S01]  /*00c0*/  BSSY.RECONVERGENT B0, `(.L_x_1) ;  /* 0x000025e000007945 */ /* 0x000fe20003800200 */
[----:B0-----:R-:W-:Y:S02]  /*00d0*/  LOP3.LUT R0, R2, 0xaad26b49, RZ, 0x3c, !PT ;  /* 0xaad26b4902007812 */ /* 0x001fe400078e3cff */
[----:B------:R-:W-:-:S03]  /*00e0*/  LOP3.LUT R2, R3, 0xf7dcefdd, RZ, 0x3c, !PT ;  /* 0xf7dcefdd03027812 */ /* 0x000fc600078e3cff */
[----:B------:R-:W-:Y:S02]  /*00f0*/  IMAD R0, R0, 0x4182bed5, RZ ;  /* 0x4182bed500007824 */ /* 0x000fe400078e02ff */
[----:B------:R-:W-:Y:S02]  /*0100*/  IMAD R9, R2, -0x658354e5, RZ ;  /* 0x9a7cab1b02097824 */ /* 0x000fe400078e02ff */
[C---:B------:R-:W-:Y:S01]  /*0110*/  VIADD R5, R0.reuse, 0x583f19 ;  /* 0x00583f1900057836 */ /* 0x040fe20000000000 */
[C---:B------:R-:W-:Y:S01]  /*0120*/  LOP3.LUT R6, R0.reuse, 0x159a55e5, RZ, 0x3c, !PT ;  /* 0x159a55e500067812 */ /* 0x040fe200078e3cff */
[C---:B------:R-:W-:Y:S01]  /*0130*/  VIADD R3, R0.reuse, 0x75bcd15 ;  /* 0x075bcd1500037836 */ /* 0x040fe20000000000 */
[----:B------:R-:W-:Y:S01]  /*0140*/  IADD3 R2, PT, PT, R0, 0x64f0c9, R9 ;  /* 0x0064f0c900027810 */ /* 0x000fe20007ffe009 */
[C---:B------:R-:W-:Y:S01]  /*0150*/  VIADD R7, R9.reuse, 0x1f123bb5 ;  /* 0x1f123bb509077836 */ /* 0x040fe20000000000 */
[----:B------:R-:W-:Y:S02]  /*0160*/  LOP3.LUT R4, R9, 0x5491333, RZ, 0x3c, !PT ;  /* 0x0549133309047812 */ /* 0x000fe400078e3cff */
[----:B------:R-:W-:Y:S01]  /*0170*/  SHF.R.S32.HI R0, RZ, 0x1f, R10 ;  /* 0x0000001fff007819 */ /* 0x000fe2000001140a */
[----:B------:R0:W-:Y:S04]  /*0180*/  STL.64 [R1], R2 ;  /* 0x0000000201007387 */ /* 0x0001e80000100a00 */
[----:B------:R0:W-:Y:S04]  /*0190*/  STL.64 [R1+0x8], R6 ;  /* 0x0000080601007387 */ /* 0x0001e80000100a00 */
[----:B------:R0:W-:Y:S01]  /*01a0*/  STL.64 [R1+0x10], R4 ;  /* 0x0000100401007387 */ /* 0x0001e20000100a00 */
[----:B-1----:R-:W-:Y:S05]  /*01b0*/  @!P0 BRA `(.L_x_2) ;  /* 0x0000002400388947 */ /* 0x002fea0003800000 */
[----:B------:R-:W-:Y:S02]  /*01c0*/  IMAD.MOV.U32 R13, RZ, RZ, R0 ;  /* 0x000000ffff0d7224 */ /* 0x000fe400078e0000 */
[----:B------:R-:W-:Y:S02]  /*01d0*/  IMAD.MOV.U32 R11, RZ, RZ, RZ ;  /* 0x000000ffff0b7224 */ /* 0x000fe400078e00ff */
[----:B0-----:R-:W-:-:S07]  /*01e0*/  IMAD.MOV.U32 R2, RZ, RZ, R10 ;  /* 0x000000ffff027224 */ /* 0x001fce00078e000a */
.L_x_11:
[----:B------:R-:W-:Y:S01]  /*01f0*/  LOP3.LUT R0, R2, 0x3, RZ, 0xc0, !PT ;  /* 0x0000000302007812 */ /* 0x000fe200078ec0ff */
[----:B------:R-:W-:Y:S03]  /*0200*/  BSSY.RECONVERGENT B1, `(.L_x_3) ;  /* 0x0000243000017945 */ /* 0x000fe60003800200 */
[----:B------:R-:W-:-:S04]  /*0210*/  ISETP.NE.U32.AND P0, PT, R0, RZ, PT ;  /* 0x000000ff0000720c */ /* 0x000fc80003f05070 */
[----:B------:R-:W-:-:S13]  /*0220*/  ISETP.NE.AND.EX P0, PT, RZ, RZ, PT, P0 ;  /* 0x000000ffff00720c */ /* 0x000fda0003f05300 */
[----:B0-----:R-:W-:Y:S05]  /*0230*/  @!P0 BRA `(.L_x_4) ;  /* 0x0000002000fc8947 */ /* 0x001fea0003800000 */
[----:B------:R-:W0:Y:S01]  /*0240*/  LDC.64 R8, c[0x4][RZ] ;  /* 0x01000000ff087b82 */ /* 0x000e220000000a00 */
[----:B------:R-:W-:Y:S01]  /*0250*/  IMAD.MOV.U32 R0, RZ, RZ, RZ ;  /* 0x000000ffff007224 */ /* 0x000fe200078e00ff */
[----:B------:R-:W-:Y:S02]  /*0260*/  CS2R R4, SRZ ;  /* 0x0000000000047805 */ /* 0x000fe4000001ff00 */
[----:B------:R-:W-:Y:S01]  /*0270*/  CS2R R6, SRZ ;  /* 0x0000000000067805 */ /* 0x000fe2000001ff00 */
[----:B------:R-:W-:Y:S02]  /*0280*/  IMAD.MOV.U32 R3, RZ, RZ, RZ ;  /* 0x000000ffff037224 */ /* 0x000fe400078e00ff */
[----:B0-----:R-:W-:-:S07]  /*0290*/  IMAD.WIDE.U32 R8, R11, 0xc80, R8 ;  /* 0x00000c800b087825 */ /* 0x001fce00078e0008 */
.L_x_6:
[----:B------:R-:W-:-:S06]  /*02a0*/  IMAD R12, R0, 0x4, R1 ;  /* 0x00000004000c7824 */ /* 0x000fcc00078e0201 */
[----:B------:R-:W5:Y:S01]  /*02b0*/  LDL R12, [R12+0x4] ;  /* 0x000004000c0c7983 */ /* 0x000f620000100800 */
[----:B------:R-:W-:-:S05]  /*02c0*/  UMOV UR4, URZ ;  /* 0x000000ff00047c82 */ /* 0x000fca0008000000 */
.L_x_5:
[----:B-----5:R-:W-:Y:S01]  /*02d0*/  SHF.R.U32.HI R22, RZ, UR4, R12 ;  /* 0x00000004ff167c19 */ /* 0x020fe2000801160c */
[----:B------:R-:W-:-:S03]  /*02e0*/  IMAD.SHL.U32 R14, R0, 0x20, RZ ;  /* 0x00000020000e7824 */ /* 0x000fc600078e00ff */
[----:B------:R-:W-:Y:S01]  /*02f0*/  LOP3.LUT R15, R22, 0x1, RZ, 0xc0, !PT ;  /* 0x00000001160f7812 */ /* 0x000fe200078ec0ff */
[----:B------:R-:W-:-:S03]  /*0300*/  VIADD R14, R14, UR4 ;  /* 0x000000040e0e7c36 */ /* 0x000fc60008000000 */
[----:B------:R-:W-:Y:S01]  /*0310*/  ISETP.NE.U32.AND P0, PT, R15, 0x1, PT ;  /* 0x000000010f00780c */ /* 0x000fe20003f05070 */
[----:B------:R-:W-:-:S03]  /*0320*/  IMAD R15, R14, 0x5, RZ ;  /* 0x000000050e0f7824 */ /* 0x000fc600078e02ff */
[----:B------:R-:W-:Y:S01]  /*0330*/  R2P PR, R22, 0x7e ;  /* 0x0000007e16007804 */ /* 0x000fe20000000000 */
[----:B------:R-:W-:-:S08]  /*0340*/  IMAD.WIDE.U32 R14, R15, 0x4, R8 ;  /* 0x000000040f0e7825 */ /* 0x000fd000078e0008 */
[----:B------:R-:W2:Y:S04]  /*0350*/  @!P0 LDG.E R16, desc[UR6][R14.64+0x10] ;  /* 0x000010060e108981 */ /* 0x000ea8000c1e1900 */
[----:B------:R-:W3:Y:S04]  /*0360*/  @P1 LDG.E R18, desc[UR6][R14.64+0x24] ;  /* 0x000024060e121981 */ /* 0x000ee8000c1e1900 */
[----:B------:R-:W4:Y:S04]  /*0370*/  @P2 LDG.E R20, desc[UR6][R14.64+0x38] ;  /* 0x000038060e142981 */ /* 0x000f28000c1e1900 */
[----:B------:R-:W4:Y:S04]  /*0380*/  @P3 LDG.E R24, desc[UR6][R14.64+0x4c] ;  /* 0x00004c060e183981 */ /* 0x000f28000c1e1900 */
[----:B------:R-:W4:Y:S04]  /*0390*/  @P4 LDG.E R26, desc[UR6][R14.64+0x60] ;  /* 0x000060060e1a4981 */ /* 0x000f28000c1e1900 */
[----:B------:R-:W4:Y:S04]  /*03a0*/  @!P0 LDG.E R17, desc[UR6][R14.64+0x4] ;  /* 0x000004060e118981 */ /* 0x000f28000c1e1900 */
[----:B------:R-:W4:Y:S04]  /*03b0*/  @!P0 LDG.E R19, desc[UR6][R14.64+0xc] ;  /* 0x00000c060e138981 */ /* 0x000f28000c1e1900 */
[----:B------:R-:W4:Y:S04]  /*03c0*/  @P1 LDG.E R21, desc[UR6][R14.64+0x18] ;  /* 0x000018060e151981 */ /* 0x000f28000c1e1900 */
[----:B------:R-:W4:Y:S04]  /*03d0*/  @P3 LDG.E R23, desc[UR6][R14.64+0x40] ;  /* 0x000040060e173981 */ /* 0x000f28000c1e1900 */
[----:B------:R-:W4:Y:S04]  /*03e0*/  @P5 LDG.E R25, desc[UR6][R14.64+0x70] ;  /* 0x000070060e195981 */ /* 0x000f28000c1e1900 */
[----:B------:R-:W4:Y:S01]  /*03f0*/  @P6 LDG.E R28, desc[UR6][R14.64+0x88] ;  /* 0x000088060e1c6981 */ /* 0x000f22000c1e1900 */
[----:B--2---:R-:W-:-:S03]  /*0400*/  @!P0 LOP3.LUT R5, R5, R16, RZ, 0x3c, !PT ;  /* 0x0000001005058212 */ /* 0x004fc600078e3cff */
[----:B------:R-:W2:Y:S01]  /*0410*/  @!P0 LDG.E R16, desc[UR6][R14.64] ;  /* 0x000000060e108981 */ /* 0x000ea2000c1e1900 */
[----:B---3--:R-:W-:-:S03]  /*0420*/  @P1 LOP3.LUT R5, R5, R18, RZ, 0x3c, !PT ;  /* 0x0000001205051212 */ /* 0x008fc600078e3cff */
[----:B------:R-:W3:Y:S01]  /*0430*/  @!P0 LDG.E R18, desc[UR6][R14.64+0x8] ;  /* 0x000008060e128981 */ /* 0x000ee2000c1e1900 */
[----:B----4-:R-:W-:-:S03]  /*0440*/  @P2 LOP3.LUT R5, R5, R20, RZ, 0x3c, !PT ;  /* 0x0000001405052212 */ /* 0x010fc600078e3cff */
[----:B------:R-:W4:Y:S01]  /*0450*/  @P1 LDG.E R20, desc[UR6][R14.64+0x14] ;  /* 0x000014060e141981 */ /* 0x000f22000c1e1900 */
[----:B------:R-:W-:-:S03]  /*0460*/  @P3 LOP3.LUT R5, R5, R24, RZ, 0x3c, !PT ;  /* 0x0000001805053212 */ /* 0x000fc600078e3cff */
[----:B------:R-:W4:Y:S01]  /*0470*/  @P5 LDG.E R24, desc[UR6][R14.64+0x74] ;  /* 0x000074060e185981 */ /* 0x000f22000c1e1900 */
[----:B------:R-:W-:-:S03]  /*0480*/  @P4 LOP3.LUT R5, R5, R26, RZ, 0x3c, !PT ;  /* 0x0000001a05054212 */ /* 0x000fc600078e3cff */
[----:B------:R-:W4:Y:S01]  /*0490*/  @P3 LDG.E R26, desc[UR6][R14.64+0x44] ;  /* 0x000044060e1a3981 */ /* 0x000f22000c1e1900 */
[----:B------:R-:W-:-:S03]  /*04a0*/  @!P0 LOP3.LUT R6, R6, R17, RZ, 0x3c, !PT ;  /* 0x0000001106068212 */ /* 0x000fc600078e3cff */
[----:B------:R-:W4:Y:S01]  /*04b0*/  @P1 LDG.E R17, desc[UR6][R14.64+0x20] ;  /* 0x000020060e111981 */ /* 0x000f22000c1e1900 */
[----:B------:R-:W-:-:S03]  /*04c0*/  @!P0 LOP3.LUT R4, R4, R19, RZ, 0x3c, !PT ;  /* 0x0000001304048212 */ /* 0x000fc600078e3cff */
[----:B------:R-:W4:Y:S01]  /*04d0*/  @P2 LDG.E R19, desc[UR6][R14.64+0x2c] ;  /* 0x00002c060e132981 */ /* 0x000f22000c1e1900 */
[----:B------:R-:W-:-:S03]  /*04e0*/  @P1 LOP3.LUT R6, R6, R21, RZ, 0x3c, !PT ;  /* 0x0000001506061212 */ /* 0x000fc600078e3cff */
[----:B------:R-:W4:Y:S01]  /*04f0*/  @P2 LDG.E R21, desc[UR6][R14.64+0x34] ;  /* 0x000034060e152981 */ /* 0x000f22000c1e1900 */
[----:B--2---:R-:W-:-:S03]  /*0500*/  @!P0 LOP3.LUT R3, R3, R16, RZ, 0x3c, !PT ;  /* 0x0000001003038212 */ /* 0x004fc600078e3cff */
[----:B------:R-:W2:Y:S01]  /*0510*/  @P1 LDG.E R16, desc[UR6][R14.64+0x1c] ;  /* 0x00001c060e101981 */ /* 0x000ea2000c1e1900 */
[----:B---3--:R-:W-:-:S03]  /*0520*/  @!P0 LOP3.LUT R7, R7, R18, RZ, 0x3c, !PT ;  /* 0x0000001207078212 */ /* 0x008fc600078e3cff */
[----:B------:R-:W3:Y:S01]  /*0530*/  @P2 LDG.E R18, desc[UR6][R14.64+0x28] ;  /* 0x000028060e122981 */ /* 0x000ee2000c1e1900 */
[----:B----4-:R-:W-:-:S03]  /*0540*/  @P1 LOP3.LUT R3, R3, R20, RZ, 0x3c, !PT ;  /* 0x0000001403031212 */ /* 0x010fc600078e3cff */
[----:B------:R-:W4:Y:S01]  /*0550*/  @P2 LDG.E R20, desc[UR6][R14.64+0x30] ;  /* 0x000030060e142981 */ /* 0x000f22000c1e1900 */
[----:B------:R-:W-:-:S03]  /*0560*/  @P5 LOP3.LUT R5, R5, R24, RZ, 0x3c, !PT ;  /* 0x0000001805055212 */ /* 0x000fc600078e3cff */
[----:B------:R-:W4:Y:S01]  /*0570*/  @P3 LDG.E R24, desc[UR6][R14.64+0x3c] ;  /* 0x00003c060e183981 */ /* 0x000f22000c1e1900 */
[----:B------:R-:W-:-:S03]  /*0580*/  @P1 LOP3.LUT R4, R4, R17, RZ, 0x3c, !PT ;  /* 0x0000001104041212 */ /* 0x000fc600078e3cff */
[----:B------:R-:W4:Y:S01]  /*0590*/  @P3 LDG.E R17, desc[UR6][R14.64+0x48] ;  /* 0x000048060e113981 */ /* 0x000f22000c1e1900 */
[----:B------:R-:W-:-:S03]  /*05a0*/  @P2 LOP3.LUT R6, R6, R19, RZ, 0x3c, !PT ;  /* 0x0000001306062212 */ /* 0x000fc600078e3cff */
[----:B------:R-:W4:Y:S01]  /*05b0*/  @P4 LDG.E R19, desc[UR6][R14.64+0x54] ;  /* 0x000054060e134981 */ /* 0x000f22000c1e1900 */
[----:B------:R-:W-:Y:S02]  /*05c0*/  @P2 LOP3.LUT R4, R4, R21, RZ, 0x3c, !PT ;  /* 0x0000001504042212 */ /* 0x000fe400078e3cff */
[----:B------:R-:W-:Y:S01]  /*05d0*/  @P3 LOP3.LUT R6, R6, R23, RZ, 0x3c, !PT ;  /* 0x0000001706063212 */ /* 0x000fe200078e3cff */
[----:B------:R-:W4:Y:S04]  /*05e0*/  @P4 LDG.E R21, desc[UR6][R14.64+0x5c] ;  /* 0x00005c060e154981 */ /* 0x000f28000c1e1900 */
[----:B------:R-:W4:Y:S01]  /*05f0*/  @P5 LDG.E R23, desc[UR6][R14.64+0x68] ;  /* 0x000068060e175981 */ /* 0x000f22000c1e1900 */
[----:B--2---:R-:W-:-:S03]  /*0600*/  @P1 LOP3.LUT R7, R7, R16, RZ, 0x3c, !PT ;  /* 0x0000001007071212 */ /* 0x004fc600078e3cff */
[----:B------:R-:W2:Y:S01]  /*0610*/  @P4 LDG.E R16, desc[UR6][R14.64+0x50] ;  /* 0x000050060e104981 */ /* 0x000ea2000c1e1900 */
[----:B---3--:R-:W-:-:S03]  /*0620*/  @P2 LOP3.LUT R3, R3, R18, RZ, 0x3c, !PT ;  /* 0x0000001203032212 */ /* 0x008fc600078e3cff */
[----:B------:R-:W3:Y:S01]  /*0630*/  @P4 LDG.E R18, desc[UR6][R14.64+0x58] ;  /* 0x000058060e124981 */ /* 0x000ee2000c1e1900 */
[----:B----4-:R-:W-:-:S03]  /*0640*/  @P2 LOP3.LUT R7, R7, R20, RZ, 0x3c, !PT ;  /* 0x0000001407072212 */ /* 0x010fc600078e3cff */
[----:B------:R-:W4:Y:S01]  /*0650*/  @P5 LDG.E R20, desc[UR6][R14.64+0x64] ;  /* 0x000064060e145981 */ /* 0x000f22000c1e1900 */
[----:B------:R-:W-:-:S03]  /*0660*/  @P3 LOP3.LUT R3, R3, R24, RZ, 0x3c, !PT ;  /* 0x0000001803033212 */ /* 0x000fc600078e3cff */
[----:B------:R-:W4:Y:S01]  /*0670*/  @P5 LDG.E R24, desc[UR6][R14.64+0x6c] ;  /* 0x00006c060e185981 */ /* 0x000f22000c1e1900 */
[----:B------:R-:W-:Y:S02]  /*0680*/  LOP3.LUT P0, RZ, R22, 0x80, RZ, 0xc0, !PT ;  /* 0x0000008016ff7812 */ /* 0x000fe4000780c0ff */
[----:B------:R-:W-:Y:S02]  /*0690*/  @P3 LOP3.LUT R7, R7, R26, RZ, 0x3c, !PT ;  /* 0x0000001a07073212 */ /* 0x000fe400078e3cff */
[----:B------:R-:W-:Y:S02]  /*06a0*/  @P3 LOP3.LUT R4, R4, R17, RZ, 0x3c, !PT ;  /* 0x0000001104043212 */ /* 0x000fe400078e3cff */
[----:B------:R-:W4:Y:S01]  /*06b0*/  @P6 LDG.E R17, desc[UR6][R14.64+0x7c] ;  /* 0x00007c060e116981 */ /* 0x000f22000c1e1900 */
[----:B------:R-:W-:-:S03]  /*06c0*/  @P4 LOP3.LUT R6, R6, R19, RZ, 0x3c, !PT ;  /* 0x0000001306064212 */ /* 0x000fc600078e3cff */
[----:B------:R-:W4:Y:S01]  /*06d0*/  @P6 LDG.E R19, desc[UR6][R14.64+0x84] ;  /* 0x000084060e136981 */ /* 0x000f22000c1e1900 */
[----:B------:R-:W-:-:S03]  /*06e0*/  @P4 LOP3.LUT R4, R4, R21, RZ, 0x3c, !PT ;  /* 0x0000001504044212 */ /* 0x000fc600078e3cff */
[----:B------:R-:W4:Y:S01]  /*06f0*/  @P0 LDG.E R26, desc[UR6][R14.64+0x9c] ;  /* 0x00009c060e1a0981 */ /* 0x000f22000c1e1900 */
[----:B------:R-:W-:-:S03]  /*0700*/  @P5 LOP3.LUT R6, R6, R23, RZ, 0x3c, !PT ;  /* 0x0000001706065212 */ /* 0x000fc600078e3cff */
        /* <DEDUP_REMOVED lines=10> */
[----:B------:R-:W-:Y:S02]  /*07b0*/  @P5 LOP3.LUT R4, R4, R25, RZ, 0x3c, !PT ;  /* 0x0000001904045212 */ /* 0x000fe400078e3cff */
[----:B------:R-:W-:Y:S02]  /*07c0*/  @P6 LOP3.LUT R5, R5, R28, RZ, 0x3c, !PT ;  /* 0x0000001c05056212 */ /* 0x000fe400078e3cff */
[----:B------:R-:W-:Y:S02]  /*07d0*/  @P6 LOP3.LUT R6, R6, R17, RZ, 0x3c, !PT ;  /* 0x0000001106066212 */ /* 0x000fe400078e3cff */
[----:B------:R-:W-:Y:S02]  /*07e0*/  @P6 LOP3.LUT R4, R4, R19, RZ, 0x3c, !PT ;  /* 0x0000001304046212 */ /* 0x000fe400078e3cff */
[----:B------:R-:W-:Y:S02]  /*07f0*/  @P0 LOP3.LUT R5, R5, R26, RZ, 0x3c, !PT ;  /* 0x0000001a05050212 */ /* 0x000fe400078e3cff */
[----:B------:R-:W-:-:S02]  /*0800*/  @P0 LOP3.LUT R6, R6, R21, RZ, 0x3c, !PT ;  /* 0x0000001506060212 */ /* 0x000fc400078e3cff */
[----:B------:R-:W-:Y:S02]  /*0810*/  @P0 LOP3.LUT R4, R4, R23, RZ, 0x3c, !PT ;  /* 0x0000001704040212 */ /* 0x000fe400078e3cff */
[----:B--2---:R-:W-:Y:S02]  /*0820*/  @P6 LOP3.LUT R3, R3, R16, RZ, 0x3c, !PT ;  /* 0x0000001003036212 */ /* 0x004fe400078e3cff */
[----:B---3--:R-:W-:Y:S02]  /*0830*/  @P6 LOP3.LUT R7, R7, R18, RZ, 0x3c, !PT ;  /* 0x0000001207076212 */ /* 0x008fe400078e3cff */
[----:B----4-:R-:W-:Y:S02]  /*0840*/  @P0 LOP3.LUT R3, R3, R20, RZ, 0x3c, !PT ;  /* 0x0000001403030212 */ /* 0x010fe400078e3cff */
[----:B------:R-:W-:Y:S02]  /*0850*/  @P0 LOP3.LUT R7, R7, R24, RZ, 0x3c, !PT ;  /* 0x0000001807070212 */ /* 0x000fe400078e3cff */
[----:B------:R-:W-:-:S13]  /*0860*/  R2P PR, R22.B1, 0x7f ;  /* 0x0000007f16007804 */ /* 0x000fda0000001000 */
[----:B------:R-:W2:Y:S04]  /*0870*/  @P0 LDG.E R18, desc[UR6][R14.64+0xa0] ;  /* 0x0000a0060e120981 */ /* 0x000ea8000c1e1900 */
[----:B------:R-:W3:Y:S04]  /*0880*/  @P0 LDG.E R19, desc[UR6][R14.64+0xa4] ;  /* 0x0000a4060e130981 */ /* 0x000ee8000c1e1900 */
[----:B------:R-:W4:Y:S04]  /*0890*/  @P0 LDG.E R20, desc[UR6][R14.64+0xa8] ;  /* 0x0000a8060e140981 */ /* 0x000f28000c1e1900 */
[----:B------:R-:W4:Y:S04]  /*08a0*/  @P0 LDG.E R21, desc[UR6][R14.64+0xac] ;  /* 0x0000ac060e150981 */ /* 0x000f28000c1e1900 */
[----:B------:R-:W4:Y:S04]  /*08b0*/  @P0 LDG.E R24, desc[UR6][R14.64+0xb0] ;  /* 0x0000b0060e180981 */ /* 0x000f28000c1e1900 */
[----:B------:R-:W4:Y:S04]  /*08c0*/  @P1 LDG.E R16, desc[UR6][R14.64+0xbc] ;  /* 0x0000bc060e101981 */ /* 0x000f28000c1e1900 */
[----:B------:R-:W4:Y:S04]  /*08d0*/  @P1 LDG.E R26, desc[UR6][R14.64+0xb4] ;  /* 0x0000b4060e1a1981 */ /* 0x000f28000c1e1900 */
        /* <DEDUP_REMOVED lines=11> */
[----:B------:R-:W-:Y:S01]  /*0990*/  LOP3.LUT P0, RZ, R22, 0x8000, RZ, 0xc0, !PT ;  /* 0x0000800016ff7812 */ /* 0x000fe2000780c0ff */
[----:B------:R-:W4:Y:S01]  /*09a0*/  @P2 LDG.E R24, desc[UR6][R14.64+0xd8] ;  /* 0x0000d8060e182981 */ /* 0x000f22000c1e1900 */
[----:B------:R-:W-:-:S03]  /*09b0*/  @P1 LOP3.LUT R7, R7, R16, RZ, 0x3c, !PT ;  /* 0x0000001007071212 */ /* 0x000fc600078e3cff */
[----:B------:R-:W4:Y:S01]  /*09c0*/  @P2 LDG.E R22, desc[UR6][R14.64+0xd0] ;  /* 0x0000d0060e162981 */ /* 0x000f22000c1e1900 */
[----:B------:R-:W-:-:S03]  /*09d0*/  @P1 LOP3.LUT R3, R3, R26, RZ, 0x3c, !PT ;  /* 0x0000001a03031212 */ /* 0x000fc600078e3cff */
[----:B------:R-:W4:Y:S01]  /*09e0*/  @P3 LDG.E R16, desc[UR6][R14.64+0xe4] ;  /* 0x0000e4060e103981 */ /* 0x000f22000c1e1900 */
[----:B------:R-:W-:-:S03]  /*09f0*/  @P1 LOP3.LUT R6, R6, R23, RZ, 0x3c, !PT ;  /* 0x0000001706061212 */ /* 0x000fc600078e3cff */
[----:B------:R-:W4:Y:S01]  /*0a00*/  @P3 LDG.E R26, desc[UR6][R14.64+0xdc] ;  /* 0x0000dc060e1a3981 */ /* 0x000f22000c1e1900 */
[----:B------:R-:W-:-:S03]  /*0a10*/  @P1 LOP3.LUT R4, R4, R17, RZ, 0x3c, !PT ;  /* 0x0000001104041212 */ /* 0x000fc600078e3cff */
        /* <DEDUP_REMOVED lines=43> */
[----:B------:R-:W-:-:S04]  /*0cd0*/  UIADD3 UR4, UPT, UPT, UR4, 0x10, URZ ;  /* 0x0000001004047890 */ /* 0x000fc8000fffe0ff */
[----:B------:R-:W-:Y:S01]  /*0ce0*/  UISETP.NE.AND UP0, UPT, UR4, 0x20, UPT ;  /* 0x000000200400788c */ /* 0x000fe2000bf05270 */
[----:B--2---:R-:W-:Y:S02]  /*0cf0*/  @P5 LOP3.LUT R5, R5, R18, RZ, 0x3c, !PT ;  /* 0x0000001205055212 */ /* 0x004fe400078e3cff */
[----:B---3--:R-:W-:Y:S02]  /*0d00*/  @P6 LOP3.LUT R6, R6, R19, RZ, 0x3c, !PT ;  /* 0x0000001306066212 */ /* 0x008fe400078e3cff */
[----:B----4-:R-:W-:Y:S02]  /*0d10*/  @P6 LOP3.LUT R3, R3, R20, RZ, 0x3c, !PT ;  /* 0x0000001403036212 */ /* 0x010fe400078e3cff */
[----:B------:R-:W-:Y:S02]  /*0d20*/  @P6 LOP3.LUT R4, R4, R21, RZ, 0x3c, !PT ;  /* 0x0000001504046212 */ /* 0x000fe400078e3cff */
[----:B------:R-:W-:Y:S02]  /*0d30*/  @P6 LOP3.LUT R7, R7, R22, RZ, 0x3c, !PT ;  /* 0x0000001607076212 */ /* 0x000fe400078e3cff */
[----:B------:R-:W-:-:S02]  /*0d40*/  @P6 LOP3.LUT R5, R5, R16, RZ, 0x3c, !PT ;  /* 0x0000001005056212 */ /* 0x000fc400078e3cff */
[----:B------:R-:W-:Y:S02]  /*0d50*/  @P0 LOP3.LUT R3, R3, R24, RZ, 0x3c, !PT ;  /* 0x0000001803030212 */ /* 0x000fe400078e3cff */
[----:B------:R-:W-:Y:S02]  /*0d60*/  @P0 LOP3.LUT R5, R5, R28, RZ, 0x3c, !PT ;  /* 0x0000001c05050212 */ /* 0x000fe400078e3cff */
[----:B------:R-:W-:Y:S02]  /*0d70*/  @P0 LOP3.LUT R7, R7, R26, RZ, 0x3c, !PT ;  /* 0x0000001a07070212 */ /* 0x000fe400078e3cff */
[----:B------:R-:W-:Y:S02]  /*0d80*/  @P0 LOP3.LUT R4, R4, R23, RZ, 0x3c, !PT ;  /* 0x0000001704040212 */ /* 0x000fe400078e3cff */
[----:B------:R-:W-:Y:S01]  /*0d90*/  @P0 LOP3.LUT R6, R6, R17, RZ, 0x3c, !PT ;  /* 0x0000001106060212 */ /* 0x000fe200078e3cff */
[----:B------:R-:W-:Y:S06]  /*0da0*/  BRA.U UP0, `(.L_x_5) ;  /* 0xfffffff500487547 */ /* 0x000fec000b83ffff */
[----:B------:R-:W-:-:S05]  /*0db0*/  VIADD R0, R0, 0x1 ;  /* 0x0000000100007836 */ /* 0x000fca0000000000 */
[----:B------:R-:W-:-:S13]  /*0dc0*/  ISETP.NE.AND P0, PT, R0, 0x5, PT ;  /* 0x000000050000780c */ /* 0x000fda0003f05270 */
[----:B------:R-:W-:Y:S05]  /*0dd0*/  @P0 BRA `(.L_x_6) ;  /* 0xfffffff400300947 */ /* 0x000fea000383ffff */
[----:B------:R-:W-:Y:S01]  /*0de0*/  LOP3.LUT R0, R2, 0x3, RZ, 0xc0, !PT ;  /* 0x0000000302007812 */ /* 0x000fe200078ec0ff */
[----:B------:R0:W-:Y:S03]  /*0df0*/  STL.64 [R1+0x8], R6 ;  /* 0x0000080601007387 */ /* 0x0001e60000100a00 */
[----:B------:R-:W-:Y:S01]  /*0e00*/  ISETP.NE.U32.AND P0, PT, R0, 0x1, PT ;  /* 0x000000010000780c */ /* 0x000fe20003f05070 */
[----:B------:R0:W-:Y:S03]  /*0e10*/  STL.64 [R1+0x10], R4 ;  /* 0x0000100401007387 */ /* 0x0001e60000100a00 */
[----:B------:R-:W-:Y:S01]  /*0e20*/  ISETP.NE.AND.EX P0, PT, RZ, RZ, PT, P0 ;  /* 0x000000ffff00720c */ /* 0x000fe20003f05300 */
[----:B------:R0:W-:-:S12]  /*0e30*/  STL [R1+0x4], R3 ;  /* 0x0000040301007387 */ /* 0x0001d80000100800 */
[----:B0-----:R-:W-:Y:S05]  /*0e40*/  @!P0 BRA `(.L_x_4) ;  /* 0x0000001400f88947 */ /* 0x001fea0003800000 */
[----:B------:R-:W-:Y:S01]  /*0e50*/  UMOV UR4, URZ ;  /* 0x000000ff00047c82 */ /* 0x000fe20008000000 */
[----:B------:R-:W-:Y:S01]  /*0e60*/  IMAD.MOV.U32 R0, RZ, RZ, RZ ;  /* 0x000000ffff007224 */ /* 0x000fe200078e00ff */
[----:B------:R-:W-:Y:S01]  /*0e70*/  CS2R R6, SRZ ;  /* 0x0000000000067805 */ /* 0x000fe2000001ff00 */
[----:B------:R-:W-:Y:S02]  /*0e80*/  IMAD.MOV.U32 R4, RZ, RZ, RZ ;  /* 0x000000ffff047224 */ /* 0x000fe400078e00ff */
[----:B------:R-:W-:Y:S02]  /*0e90*/  IMAD.MOV.U32 R3, RZ, RZ, RZ ;  /* 0x000000ffff037224 */ /* 0x000fe400078e00ff */
[----:B------:R-:W-:-:S07]  /*0ea0*/  IMAD.U32 R5, RZ, RZ, UR4 ;  /* 0x00000004ff057e24 */ /* 0x000fce000f8e00ff */
.L_x_8:
[----:B------:R-:W-:-:S06]  /*0eb0*/  IMAD R12, R0, 0x4, R1 ;  /* 0x00000004000c7824 */ /* 0x000fcc00078e0201 */
[----:B------:R-:W5:Y:S01]  /*0ec0*/  LDL R12, [R12+0x4] ;  /* 0x000004000c0c7983 */ /* 0x000f620000100800 */
[----:B------:R-:W-:-:S05]  /*0ed0*/  UMOV UR4, URZ ;  /* 0x000000ff00047c82 */ /* 0x000fca0008000000 */
.L_x_7:
        /* <DEDUP_REMOVED lines=180> */
[----:B------:R0:W-:Y:S03]  /*1a20*/  STL [R1+0x4], R3 ;  /* 0x0000040301007387 */ /* 0x0001e60000100800 */
[----:B------:R-:W-:Y:S01]  /*1a30*/  ISETP.NE.AND.EX P0, PT, RZ, RZ, PT, P0 ;  /* 0x000000ffff00720c */ /* 0x000fe20003f05300 */
[----:B------:R0:W-:-:S12]  /*1a40*/  STL.64 [R1+0x10], R4 ;  /* 0x0000100401007387 */ /* 0x0001d80000100a00 */
[----:B0-----:R-:W-:Y:S05]  /*1a50*/  @P0 BRA `(.L_x_4) ;  /* 0x0000000800f40947 */ /* 0x001fea0003800000 */
[----:B------:R-:W-:Y:S01]  /*1a60*/  UMOV UR4, URZ ;  /* 0x000000ff00047c82 */ /* 0x000fe20008000000 */
[----:B------:R-:W-:Y:S01]  /*1a70*/  IMAD.MOV.U32 R0, RZ, RZ, RZ ;  /* 0x000000ffff007224 */ /* 0x000fe200078e00ff */
[----:B------:R-:W-:Y:S01]  /*1a80*/  CS2R R6, SRZ ;  /* 0x0000000000067805 */ /* 0x000fe2000001ff00 */
[----:B------:R-:W-:Y:S02]  /*1a90*/  IMAD.MOV.U32 R4, RZ, RZ, RZ ;  /* 0x000000ffff047224 */ /* 0x000fe400078e00ff */
[----:B------:R-:W-:Y:S02]  /*1aa0*/  IMAD.MOV.U32 R3, RZ, RZ, RZ ;  /* 0x000000ffff037224 */ /* 0x000fe400078e00ff */
[----:B------:R-:W-:-:S07]  /*1ab0*/  IMAD.U32 R5, RZ, RZ, UR4 ;  /* 0x00000004ff057e24 */ /* 0x000fce000f8e00ff */
.L_x_10:
[----:B------:R-:W-:-:S06]  /*1ac0*/  IMAD R12, R0, 0x4, R1 ;  /* 0x00000004000c7824 */ /* 0x000fcc00078e0201 */
[----:B------:R-:W5:Y:S01]  /*1ad0*/  LDL R12, [R12+0x4] ;  /* 0x000004000c0c7983 */ /* 0x000f620000100800 */
[----:B------:R-:W-:-:S05]  /*1ae0*/  UMOV UR4, URZ ;  /* 0x000000ff00047c82 */ /* 0x000fca0008000000 */
.L_x_9:
        /* <DEDUP_REMOVED lines=177> */
[----:B------:R0:W-:Y:S04]  /*2600*/  STL.64 [R1+0x8], R6 ;  /* 0x0000080601007387 */ /* 0x0001e80000100a00 */
[----:B------:R0:W-:Y:S04]  /*2610*/  STL [R1+0x4], R3 ;  /* 0x0000040301007387 */ /* 0x0001e80000100800 */
[----:B------:R0:W-:Y:S02]  /*2620*/  STL.64 [R1+0x10], R4 ;  /* 0x0000100401007387 */ /* 0x0001e40000100a00 */
.L_x_4:
[----:B------:R-:W-:Y:S05]  /*2630*/  BSYNC.RECONVERGENT B1 ;  /* 0x0000000000017941 */ /* 0x000fea0003800200 */
.L_x_3:
[C---:B------:R-:W-:Y:S01]  /*2640*/  ISETP.GT.U32.AND P0, PT, R2.reuse, 0x3, PT ;  /* 0x000000030200780c */ /* 0x040fe20003f04070 */
[----:B------:R-:W-:Y:S01]  /*2650*/  VIADD R11, R11, 0x1 ;  /* 0x000000010b0b7836 */ /* 0x000fe20000000000 */
[--C-:B------:R-:W-:Y:S02]  /*2660*/  SHF.R.U64 R2, R2, 0x2, R13.reuse ;  /* 0x0000000202027819 */ /* 0x100fe4000000120d */
[----:B------:R-:W-:Y:S02]  /*2670*/  ISETP.GT.U32.AND.EX P0, PT, R13, RZ, PT, P0 ;  /* 0x000000ff0d00720c */ /* 0x000fe40003f04100 */
[----:B------:R-:W-:-:S11]  /*2680*/  SHF.R.U32.HI R13, RZ, 0x2, R13 ;  /* 0x00000002ff0d7819 */ /* 0x000fd6000001160d */
[----:B------:R-:W-:Y:S05]  /*2690*/  @P0 BRA `(.L_x_11) ;  /* 0xffffffd800d40947 */ /* 0x000fea000383ffff */
.L_x_2:
[----:B------:R-:W-:Y:S05]  /*26a0*/  BSYNC.RECONVERGENT B0 ;  /* 0x0000000000007941 */ /* 0x000fea0003800200 */
.L_x_1:
[----:B------:R-:W1:Y:S01]  /*26b0*/  LDCU UR8, c[0x0][0x388] ;  /* 0x00007100ff0877ac */ /* 0x000e620008000800 */
[----:B------:R-:W2:Y:S01]  /*26c0*/  LDC.64 R8, c[0x0][0x390] ;  /* 0x0000e400ff087b82 */ /* 0x000ea20000000a00 */
[----:B------:R-:W-:Y:S01]  /*26d0*/  SHF.R.U32.HI R0, RZ, 0x2, R3 ;  /* 0x00000002ff007819 */ /* 0x000fe20000011603 */
[----:B------:R-:W3:Y:S03]  /*26e0*/  LDCU.64 UR4, c[0x0][0x380] ;  /* 0x00007000ff0477ac */ /* 0x000ee60008000a00 */
[----:B------:R-:W-:Y:S01]  /*26f0*/  LOP3.LUT R0, R0, R3, RZ, 0x3c, !PT ;  /* 0x0000000300007212 */ /* 0x000fe200078e3cff */
[----:B0-----:R-:W-:-:S04]  /*2700*/  IMAD.SHL.U32 R3, R5, 0x10, RZ ;  /* 0x0000001005037824 */ /* 0x001fc800078e00ff */
[----:B------:R-:W-:-:S05]  /*2710*/  IMAD.SHL.U32 R2, R0, 0x2, RZ ;  /* 0x0000000200027824 */ /* 0x000fca00078e00ff */
[----:B------:R-:W-:Y:S01]  /*2720*/  LOP3.LUT R2, R0, R2, R3, 0x96, !PT ;  /* 0x0000000200027212 */ /* 0x000fe200078e9603 */
[----:B-1----:R-:W0:Y:S01]  /*2730*/  I2F.U32.RP R4, UR8 ;  /* 0x0000000800047d06 */ /* 0x002e220008209000 */
[----:B------:R-:W-:Y:S02]  /*2740*/  ISETP.NE.U32.AND P1, PT, RZ, UR8, PT ;  /* 0x00000008ff007c0c */ /* 0x000fe4000bf25070 */
[----:B------:R-:W-:Y:S02]  /*2750*/  LOP3.LUT R2, R2, R5, RZ, 0x3c, !PT ;  /* 0x0000000502027212 */ /* 0x000fe400078e3cff */
[----:B--2---:R-:W-:Y:S02]  /*2760*/  LOP3.LUT R8, R8, 0xaad26b49, RZ, 0x3c, !PT ;  /* 0xaad26b4908087812 */ /* 0x004fe400078e3cff */
[----:B------:R-:W-:-:S03]  /*2770*/  LOP3.LUT R9, R9, 0xf7dcefdd, RZ, 0x3c, !PT ;  /* 0xf7dcefdd09097812 */ /* 0x000fc600078e3cff */
[----:B------:R-:W-:Y:S02]  /*2780*/  IMAD R8, R8, 0x4182bed5, RZ ;  /* 0x4182bed508087824 */ /* 0x000fe400078e02ff */
[----:B------:R-:W-:Y:S01]  /*2790*/  IMAD R9, R9, -0x658354e5, RZ ;  /* 0x9a7cab1b09097824 */ /* 0x000fe200078e02ff */
[----:B0-----:R-:W0:Y:S04]  /*27a0*/  MUFU.RCP R4, R4 ;  /* 0x0000000400047308 */ /* 0x001e280000001000 */
[----:B------:R-:W-:-:S04]  /*27b0*/  IADD3 R9, PT, PT, R8, 0x64f0c9, R9 ;  /* 0x0064f0c908097810 */ /* 0x000fc80007ffe009 */
[----:B------:R-:W-:Y:S01]  /*27c0*/  IADD3 R2, PT, PT, R9, 0x587c5, R2 ;  /* 0x000587c509027810 */ /* 0x000fe20007ffe002 */
[----:B0-----:R-:W-:-:S04]  /*27d0*/  VIADD R6, R4, 0xffffffe ;  /* 0x0ffffffe04067836 */ /* 0x001fc80000000000 */
[----:B------:R0:W1:Y:S02]  /*27e0*/  F2I.FTZ.U32.TRUNC.NTZ R7, R6 ;  /* 0x0000000600077305 */ /* 0x000064000021f000 */
[----:B0-----:R-:W-:Y:S02]  /*27f0*/  IMAD.MOV.U32 R6, RZ, RZ, RZ ;  /* 0x000000ffff067224 */ /* 0x001fe400078e00ff */
[----:B-1----:R-:W-:-:S04]  /*2800*/  IMAD.MOV R4, RZ, RZ, -R7 ;  /* 0x000000ffff047224 */ /* 0x002fc800078e0a07 */
[----:B------:R-:W-:-:S04]  /*2810*/  IMAD R3, R4, UR8, RZ ;  /* 0x0000000804037c24 */ /* 0x000fc8000f8e02ff */
[----:B------:R-:W-:Y:S01]  /*2820*/  IMAD.HI.U32 R7, R7, R3, R6 ;  /* 0x0000000307077227 */ /* 0x000fe200078e0006 */
[----:B------:R-:W-:-:S05]  /*2830*/  SHF.R.S32.HI R3, RZ, 0x1f, R10 ;  /* 0x0000001fff037819 */ /* 0x000fca000001140a */
[----:B------:R-:W-:-:S04]  /*2840*/  IMAD.HI.U32 R7, R7, R2, RZ ;  /* 0x0000000207077227 */ /* 0x000fc800078e00ff */
[----:B------:R-:W-:-:S04]  /*2850*/  IMAD.MOV R7, RZ, RZ, -R7 ;  /* 0x000000ffff077224 */ /* 0x000fc800078e0a07 */
[----:B------:R-:W-:Y:S01]  /*2860*/  IMAD R5, R7, UR8, R2 ;  /* 0x0000000807057c24 */ /* 0x000fe2000f8e0202 */
[----:B---3--:R-:W-:-:S04]  /*2870*/  LEA R2, P2, R10, UR4, 0x2 ;  /* 0x000000040a027c11 */ /* 0x008fc8000f8410ff */
[----:B------:R-:W-:Y:S02]  /*2880*/  ISETP.GE.U32.AND P0, PT, R5, UR8, PT ;  /* 0x0000000805007c0c */ /* 0x000fe4000bf06070 */
[----:B------:R-:W-:-:S11]  /*2890*/  LEA.HI.X R3, R10, UR5, R3, 0x2, P2 ;  /* 0x000000050a037c11 */ /* 0x000fd600090f1403 */
[----:B------:R-:W-:-:S05]  /*28a0*/  @P0 VIADD R5, R5, -UR8 ;  /* 0x8000000805050c36 */ /* 0x000fca0008000000 */
[----:B------:R-:W-:-:S13]  /*28b0*/  ISETP.GE.U32.AND P0, PT, R5, UR8, PT ;  /* 0x0000000805007c0c */ /* 0x000fda000bf06070 */
[----:B------:R-:W-:Y:S01]  /*28c0*/  @P0 VIADD R5, R5, -UR8 ;  /* 0x8000000805050c36 */ /* 0x000fe20008000000 */
[----:B------:R-:W-:-:S05]  /*28d0*/  @!P1 LOP3.LUT R5, RZ, UR8, RZ, 0x33, !PT ;  /* 0x00000008ff059c12 */ /* 0x000fca000f8e33ff */
[----:B------:R-:W-:Y:S01]  /*28e0*/  STG.E desc[UR6][R2.64], R5 ;  /* 0x0000000502007986 */ /* 0x000fe2000c101906 */
[----:B------:R-:W-:Y:S05]  /*28f0*/  EXIT ;  /* 0x000000000000794d */ /* 0x000fea0003800000 */
.L_x_12:
        /* <DEDUP_REMOVED lines=16> */
.L_x_14:


//--------------------- .nv.global.init           --------------------------
	.section	.nv.global.init,"aw",@progbits
	.align	4
.nv.global.init:
	.type		mrg32k3aM1SubSeq,@object
	.size		mrg32k3aM1SubSeq,(mrg32k3aM2SubSeq - mrg32k3aM1SubSeq)
mrg32k3aM1SubSeq:
        /*0000*/ 	.byte	0x0b, 0xcc, 0xee, 0x04, 0x73, 0x29, 0x8b, 0x6f, 0xf6, 0x53, 0x03, 0xf6, 0x23, 0xf6, 0xea, 0xda
        /* <DEDUP_REMOVED lines=125> */
	.type		mrg32k3aM2SubSeq,@object
	.size		mrg32k3aM2SubSeq,(mrg32k3aM1 - mrg32k3aM2SubSeq)
mrg32k3aM2SubSeq:
        /* <DEDUP_REMOVED lines=126> */
	.type		mrg32k3aM1,@object
	.size		mrg32k3aM1,(mrg32k3aM1Seq - mrg32k3aM1)
mrg32k3aM1:
        /* <DEDUP_REMOVED lines=144> */
	.type		mrg32k3aM1Seq,@object
	.size		mrg32k3aM1Seq,(mrg32k3aM2 - mrg32k3aM1Seq)
mrg32k3aM1Seq:
        /* <DEDUP_REMOVED lines=144> */
	.type		mrg32k3aM2,@object
	.size		mrg32k3aM2,(mrg32k3aM2Seq - mrg32k3aM2)
mrg32k3aM2:
        /* <DEDUP_REMOVED lines=144> */
	.type		mrg32k3aM2Seq,@object
	.size		mrg32k3aM2Seq,(precalc_xorwow_matrix - mrg32k3aM2Seq)
mrg32k3aM2Seq:
        /* <DEDUP_REMOVED lines=144> */
	.type		precalc_xorwow_matrix,@object
	.size		precalc_xorwow_matrix,(precalc_xorwow_offset_matrix - precalc_xorwow_matrix)
precalc_xorwow_matrix:
        /* <DEDUP_REMOVED lines=6400> */
	.type		precalc_xorwow_offset_matrix,@object
	.size		precalc_xorwow_offset_matrix,(.L_1 - precalc_xorwow_offset_matrix)
precalc_xorwow_offset_matrix:
        /* <DEDUP_REMOVED lines=6400> */
.L_1:


//--------------------- .nv.shared.reserved.0     --------------------------
	.section	.nv.shared.reserved.0,"aw",@nobits
	.weak		__nv_reservedSMEM_offset_0_alias
	.size		__nv_reservedSMEM_offset_0_alias, 0, 64
	.other		__nv_reservedSMEM_offset_0_alias,@"STO_CUDA_RESERVED_SHARED STV_DEFAULT"
__nv_reservedSMEM_offset_0_alias:
	.zero		0
	.zero		64


//--------------------- .nv.constant0._Z20random_access_kernelPfPji --------------------------
	.section	.nv.constant0._Z20random_access_kernelPfPji,"a",@progbits
	.sectionflags	@""
	.align	4
.nv.constant0._Z20random_access_kernelPfPji:
	.zero		916


//--------------------- .nv.constant0._Z23generate_random_indicesPjiy --------------------------
	.section	.nv.constant0._Z23generate_random_indicesPjiy,"a",@progbits
	.sectionflags	@""
	.align	4
.nv.constant0._Z23generate_random_indicesPjiy:
	.zero		920


//--------------------- SYMBOLS --------------------------

	.type		.nv.reservedSmem.offset0,@object
	.size		.nv.reservedSmem.offset0,0x4
